//
// Generated by NVIDIA NVVM Compiler
//
// Compiler Build ID: CL-36424714
// Cuda compilation tools, release 13.0, V13.0.88
// Based on NVVM 20.0.0
//

.version 9.0
.target sm_100
.address_size 64

	// .globl	_Z11init_randomP17curandStateXORWOWm
.global .align 4 .b8 precalc_xorwow_matrix[102400];
.global .align 4 .b8 precalc_xorwow_offset_matrix[102400];
.global .align 4 .b8 mrg32k3aM1[2304];
.global .align 4 .b8 mrg32k3aM2[2304];
.global .align 4 .b8 mrg32k3aM1SubSeq[2016];
.global .align 4 .b8 mrg32k3aM2SubSeq[2016];
.global .align 4 .b8 mrg32k3aM1Seq[2304];
.global .align 4 .b8 mrg32k3aM2Seq[2304];
.const .align 8 .b8 __cr_lgamma_table[72];

.visible .entry _Z11init_randomP17curandStateXORWOWm(
	.param .u64 .ptr .align 1 _Z11init_randomP17curandStateXORWOWm_param_0,
	.param .u64 _Z11init_randomP17curandStateXORWOWm_param_1
)
{
	.reg .pred 	%p<24>;
	.reg .b32 	%r<410>;
	.reg .b64 	%rd<19>;

	ld.param.u64 	%rd8, [_Z11init_randomP17curandStateXORWOWm_param_0];
	ld.param.u64 	%rd9, [_Z11init_randomP17curandStateXORWOWm_param_1];
	cvta.to.global.u64 	%rd10, %rd8;
	mov.u32 	%r182, %tid.x;
	cvt.u64.u32 	%rd18, %r182;
	mul.wide.u32 	%rd11, %r182, 48;
	add.s64 	%rd2, %rd10, %rd11;
	cvt.u32.u64 	%r183, %rd9;
	xor.b32  	%r184, %r183, -1429050551;
	mul.lo.s32 	%r185, %r184, 1099087573;
	{ .reg .b32 tmp; mov.b64 {tmp, %r186}, %rd9; }
	xor.b32  	%r187, %r186, -136515619;
	mul.lo.s32 	%r188, %r187, -1703105765;
	add.s32 	%r189, %r185, %r188;
	add.s32 	%r190, %r189, 6615241;
	add.s32 	%r191, %r185, 123456789;
	st.global.v2.u32 	[%rd2], {%r190, %r191};
	xor.b32  	%r192, %r185, 362436069;
	add.s32 	%r193, %r188, 521288629;
	st.global.v2.u32 	[%rd2+8], {%r192, %r193};
	xor.b32  	%r194, %r188, 88675123;
	add.s32 	%r195, %r185, 5783321;
	st.global.v2.u32 	[%rd2+16], {%r194, %r195};
	setp.eq.s32 	%p1, %r182, 0;
	@%p1 bra 	$L__BB0_42;
	mov.b32 	%r316, 0;
$L__BB0_2:
	and.b64  	%rd4, %rd18, 3;
	setp.eq.s64 	%p2, %rd4, 0;
	@%p2 bra 	$L__BB0_41;
	mul.wide.u32 	%rd12, %r316, 3200;
	mov.u64 	%rd13, precalc_xorwow_matrix;
	add.s64 	%rd5, %rd13, %rd12;
	cvt.u32.u64 	%r2, %rd4;
	mov.b32 	%r317, 0;
$L__BB0_4:
	mov.b32 	%r330, 0;
	mov.u32 	%r331, %r330;
	mov.u32 	%r332, %r330;
	mov.u32 	%r333, %r330;
	mov.u32 	%r334, %r330;
	mov.u32 	%r323, %r330;
$L__BB0_5:
	mul.wide.u32 	%rd14, %r323, 4;
	add.s64 	%rd15, %rd2, %rd14;
	ld.global.u32 	%r10, [%rd15+4];
	shl.b32 	%r11, %r323, 5;
	mov.b32 	%r329, 0;
$L__BB0_6:
	.pragma "nounroll";
	shr.u32 	%r200, %r10, %r329;
	and.b32  	%r201, %r200, 1;
	setp.eq.b32 	%p3, %r201, 1;
	not.pred 	%p4, %p3;
	add.s32 	%r202, %r11, %r329;
	mul.lo.s32 	%r203, %r202, 5;
	mul.wide.u32 	%rd16, %r203, 4;
	add.s64 	%rd6, %rd5, %rd16;
	@%p4 bra 	$L__BB0_8;
	ld.global.u32 	%r204, [%rd6];
	xor.b32  	%r334, %r334, %r204;
	ld.global.u32 	%r205, [%rd6+4];
	xor.b32  	%r333, %r333, %r205;
	ld.global.u32 	%r206, [%rd6+8];
	xor.b32  	%r332, %r332, %r206;
	ld.global.u32 	%r207, [%rd6+12];
	xor.b32  	%r331, %r331, %r207;
	ld.global.u32 	%r208, [%rd6+16];
	xor.b32  	%r330, %r330, %r208;
$L__BB0_8:
	and.b32  	%r210, %r200, 2;
	setp.eq.s32 	%p5, %r210, 0;
	@%p5 bra 	$L__BB0_10;
	ld.global.u32 	%r211, [%rd6+20];
	xor.b32  	%r334, %r334, %r211;
	ld.global.u32 	%r212, [%rd6+24];
	xor.b32  	%r333, %r333, %r212;
	ld.global.u32 	%r213, [%rd6+28];
	xor.b32  	%r332, %r332, %r213;
	ld.global.u32 	%r214, [%rd6+32];
	xor.b32  	%r331, %r331, %r214;
	ld.global.u32 	%r215, [%rd6+36];
	xor.b32  	%r330, %r330, %r215;
$L__BB0_10:
	and.b32  	%r217, %r200, 4;
	setp.eq.s32 	%p6, %r217, 0;
	@%p6 bra 	$L__BB0_12;
	ld.global.u32 	%r218, [%rd6+40];
	xor.b32  	%r334, %r334, %r218;
	ld.global.u32 	%r219, [%rd6+44];
	xor.b32  	%r333, %r333, %r219;
	ld.global.u32 	%r220, [%rd6+48];
	xor.b32  	%r332, %r332, %r220;
	ld.global.u32 	%r221, [%rd6+52];
	xor.b32  	%r331, %r331, %r221;
	ld.global.u32 	%r222, [%rd6+56];
	xor.b32  	%r330, %r330, %r222;
$L__BB0_12:
	and.b32  	%r224, %r200, 8;
	setp.eq.s32 	%p7, %r224, 0;
	@%p7 bra 	$L__BB0_14;
	ld.global.u32 	%r225, [%rd6+60];
	xor.b32  	%r334, %r334, %r225;
	ld.global.u32 	%r226, [%rd6+64];
	xor.b32  	%r333, %r333, %r226;
	ld.global.u32 	%r227, [%rd6+68];
	xor.b32  	%r332, %r332, %r227;
	ld.global.u32 	%r228, [%rd6+72];
	xor.b32  	%r331, %r331, %r228;
	ld.global.u32 	%r229, [%rd6+76];
	xor.b32  	%r330, %r330, %r229;
$L__BB0_14:
	and.b32  	%r231, %r200, 16;
	setp.eq.s32 	%p8, %r231, 0;
	@%p8 bra 	$L__BB0_16;
	ld.global.u32 	%r232, [%rd6+80];
	xor.b32  	%r334, %r334, %r232;
	ld.global.u32 	%r233, [%rd6+84];
	xor.b32  	%r333, %r333, %r233;
	ld.global.u32 	%r234, [%rd6+88];
	xor.b32  	%r332, %r332, %r234;
	ld.global.u32 	%r235, [%rd6+92];
	xor.b32  	%r331, %r331, %r235;
	ld.global.u32 	%r236, [%rd6+96];
	xor.b32  	%r330, %r330, %r236;
$L__BB0_16:
	and.b32  	%r238, %r200, 32;
	setp.eq.s32 	%p9, %r238, 0;
	@%p9 bra 	$L__BB0_18;
	ld.global.u32 	%r239, [%rd6+100];
	xor.b32  	%r334, %r334, %r239;
	ld.global.u32 	%r240, [%rd6+104];
	xor.b32  	%r333, %r333, %r240;
	ld.global.u32 	%r241, [%rd6+108];
	xor.b32  	%r332, %r332, %r241;
	ld.global.u32 	%r242, [%rd6+112];
	xor.b32  	%r331, %r331, %r242;
	ld.global.u32 	%r243, [%rd6+116];
	xor.b32  	%r330, %r330, %r243;
$L__BB0_18:
	and.b32  	%r245, %r200, 64;
	setp.eq.s32 	%p10, %r245, 0;
	@%p10 bra 	$L__BB0_20;
	ld.global.u32 	%r246, [%rd6+120];
	xor.b32  	%r334, %r334, %r246;
	ld.global.u32 	%r247, [%rd6+124];
	xor.b32  	%r333, %r333, %r247;
	ld.global.u32 	%r248, [%rd6+128];
	xor.b32  	%r332, %r332, %r248;
	ld.global.u32 	%r249, [%rd6+132];
	xor.b32  	%r331, %r331, %r249;
	ld.global.u32 	%r250, [%rd6+136];
	xor.b32  	%r330, %r330, %r250;
$L__BB0_20:
	and.b32  	%r252, %r200, 128;
	setp.eq.s32 	%p11, %r252, 0;
	@%p11 bra 	$L__BB0_22;
	ld.global.u32 	%r253, [%rd6+140];
	xor.b32  	%r334, %r334, %r253;
	ld.global.u32 	%r254, [%rd6+144];
	xor.b32  	%r333, %r333, %r254;
	ld.global.u32 	%r255, [%rd6+148];
	xor.b32  	%r332, %r332, %r255;
	ld.global.u32 	%r256, [%rd6+152];
	xor.b32  	%r331, %r331, %r256;
	ld.global.u32 	%r257, [%rd6+156];
	xor.b32  	%r330, %r330, %r257;
$L__BB0_22:
	and.b32  	%r259, %r200, 256;
	setp.eq.s32 	%p12, %r259, 0;
	@%p12 bra 	$L__BB0_24;
	ld.global.u32 	%r260, [%rd6+160];
	xor.b32  	%r334, %r334, %r260;
	ld.global.u32 	%r261, [%rd6+164];
	xor.b32  	%r333, %r333, %r261;
	ld.global.u32 	%r262, [%rd6+168];
	xor.b32  	%r332, %r332, %r262;
	ld.global.u32 	%r263, [%rd6+172];
	xor.b32  	%r331, %r331, %r263;
	ld.global.u32 	%r264, [%rd6+176];
	xor.b32  	%r330, %r330, %r264;
$L__BB0_24:
	and.b32  	%r266, %r200, 512;
	setp.eq.s32 	%p13, %r266, 0;
	@%p13 bra 	$L__BB0_26;
	ld.global.u32 	%r267, [%rd6+180];
	xor.b32  	%r334, %r334, %r267;
	ld.global.u32 	%r268, [%rd6+184];
	xor.b32  	%r333, %r333, %r268;
	ld.global.u32 	%r269, [%rd6+188];
	xor.b32  	%r332, %r332, %r269;
	ld.global.u32 	%r270, [%rd6+192];
	xor.b32  	%r331, %r331, %r270;
	ld.global.u32 	%r271, [%rd6+196];
	xor.b32  	%r330, %r330, %r271;
$L__BB0_26:
	and.b32  	%r273, %r200, 1024;
	setp.eq.s32 	%p14, %r273, 0;
	@%p14 bra 	$L__BB0_28;
	ld.global.u32 	%r274, [%rd6+200];
	xor.b32  	%r334, %r334, %r274;
	ld.global.u32 	%r275, [%rd6+204];
	xor.b32  	%r333, %r333, %r275;
	ld.global.u32 	%r276, [%rd6+208];
	xor.b32  	%r332, %r332, %r276;
	ld.global.u32 	%r277, [%rd6+212];
	xor.b32  	%r331, %r331, %r277;
	ld.global.u32 	%r278, [%rd6+216];
	xor.b32  	%r330, %r330, %r278;
$L__BB0_28:
	and.b32  	%r280, %r200, 2048;
	setp.eq.s32 	%p15, %r280, 0;
	@%p15 bra 	$L__BB0_30;
	ld.global.u32 	%r281, [%rd6+220];
	xor.b32  	%r334, %r334, %r281;
	ld.global.u32 	%r282, [%rd6+224];
	xor.b32  	%r333, %r333, %r282;
	ld.global.u32 	%r283, [%rd6+228];
	xor.b32  	%r332, %r332, %r283;
	ld.global.u32 	%r284, [%rd6+232];
	xor.b32  	%r331, %r331, %r284;
	ld.global.u32 	%r285, [%rd6+236];
	xor.b32  	%r330, %r330, %r285;
$L__BB0_30:
	and.b32  	%r287, %r200, 4096;
	setp.eq.s32 	%p16, %r287, 0;
	@%p16 bra 	$L__BB0_32;
	ld.global.u32 	%r288, [%rd6+240];
	xor.b32  	%r334, %r334, %r288;
	ld.global.u32 	%r289, [%rd6+244];
	xor.b32  	%r333, %r333, %r289;
	ld.global.u32 	%r290, [%rd6+248];
	xor.b32  	%r332, %r332, %r290;
	ld.global.u32 	%r291, [%rd6+252];
	xor.b32  	%r331, %r331, %r291;
	ld.global.u32 	%r292, [%rd6+256];
	xor.b32  	%r330, %r330, %r292;
$L__BB0_32:
	and.b32  	%r294, %r200, 8192;
	setp.eq.s32 	%p17, %r294, 0;
	@%p17 bra 	$L__BB0_34;
	ld.global.u32 	%r295, [%rd6+260];
	xor.b32  	%r334, %r334, %r295;
	ld.global.u32 	%r296, [%rd6+264];
	xor.b32  	%r333, %r333, %r296;
	ld.global.u32 	%r297, [%rd6+268];
	xor.b32  	%r332, %r332, %r297;
	ld.global.u32 	%r298, [%rd6+272];
	xor.b32  	%r331, %r331, %r298;
	ld.global.u32 	%r299, [%rd6+276];
	xor.b32  	%r330, %r330, %r299;
$L__BB0_34:
	and.b32  	%r301, %r200, 16384;
	setp.eq.s32 	%p18, %r301, 0;
	@%p18 bra 	$L__BB0_36;
	ld.global.u32 	%r302, [%rd6+280];
	xor.b32  	%r334, %r334, %r302;
	ld.global.u32 	%r303, [%rd6+284];
	xor.b32  	%r333, %r333, %r303;
	ld.global.u32 	%r304, [%rd6+288];
	xor.b32  	%r332, %r332, %r304;
	ld.global.u32 	%r305, [%rd6+292];
	xor.b32  	%r331, %r331, %r305;
	ld.global.u32 	%r306, [%rd6+296];
	xor.b32  	%r330, %r330, %r306;
$L__BB0_36:
	and.b32  	%r308, %r200, 32768;
	setp.eq.s32 	%p19, %r308, 0;
	@%p19 bra 	$L__BB0_38;
	ld.global.u32 	%r309, [%rd6+300];
	xor.b32  	%r334, %r334, %r309;
	ld.global.u32 	%r310, [%rd6+304];
	xor.b32  	%r333, %r333, %r310;
	ld.global.u32 	%r311, [%rd6+308];
	xor.b32  	%r332, %r332, %r311;
	ld.global.u32 	%r312, [%rd6+312];
	xor.b32  	%r331, %r331, %r312;
	ld.global.u32 	%r313, [%rd6+316];
	xor.b32  	%r330, %r330, %r313;
$L__BB0_38:
	add.s32 	%r329, %r329, 16;
	setp.ne.s32 	%p20, %r329, 32;
	@%p20 bra 	$L__BB0_6;
	mad.lo.s32 	%r314, %r323, -31, %r11;
	add.s32 	%r323, %r314, 1;
	setp.ne.s32 	%p21, %r323, 5;
	@%p21 bra 	$L__BB0_5;
	st.global.u32 	[%rd2+4], %r334;
	st.global.u32 	[%rd2+8], %r333;
	st.global.u32 	[%rd2+12], %r332;
	st.global.u32 	[%rd2+16], %r331;
	st.global.u32 	[%rd2+20], %r330;
	add.s32 	%r317, %r317, 1;
	setp.lt.u32 	%p22, %r317, %r2;
	@%p22 bra 	$L__BB0_4;
$L__BB0_41:
	shr.u64 	%rd7, %rd18, 2;
	add.s32 	%r316, %r316, 1;
	setp.gt.u64 	%p23, %rd18, 3;
	mov.u64 	%rd18, %rd7;
	@%p23 bra 	$L__BB0_2;
$L__BB0_42:
	mov.b32 	%r315, 0;
	st.global.v2.u32 	[%rd2+24], {%r315, %r315};
	st.global.u32 	[%rd2+32], %r315;
	mov.b64 	%rd17, 0;
	st.global.u64 	[%rd2+40], %rd17;
	ret;

}
	// .globl	_Z15trace_on_prismsP8prism_cujP6ray_cujP6float4jP17curandStateXORWOW
.visible .entry _Z15trace_on_prismsP8prism_cujP6ray_cujP6float4jP17curandStateXORWOW(
	.param .u64 .ptr .align 1 _Z15trace_on_prismsP8prism_cujP6ray_cujP6float4jP17curandStateXORWOW_param_0,
	.param .u32 _Z15trace_on_prismsP8prism_cujP6ray_cujP6float4jP17curandStateXORWOW_param_1,
	.param .u64 .ptr .align 1 _Z15trace_on_prismsP8prism_cujP6ray_cujP6float4jP17curandStateXORWOW_param_2,
	.param .u32 _Z15trace_on_prismsP8prism_cujP6ray_cujP6float4jP17curandStateXORWOW_param_3,
	.param .u64 .ptr .align 1 _Z15trace_on_prismsP8prism_cujP6ray_cujP6float4jP17curandStateXORWOW_param_4,
	.param .u32 _Z15trace_on_prismsP8prism_cujP6ray_cujP6float4jP17curandStateXORWOW_param_5,
	.param .u64 .ptr .align 1 _Z15trace_on_prismsP8prism_cujP6ray_cujP6float4jP17curandStateXORWOW_param_6
)
{
	.local .align 16 .b8 	__local_depot1[32];
	.reg .b64 	%SP;
	.reg .b64 	%SPL;
	.reg .pred 	%p<142>;
	.reg .b32 	%r<104>;
	.reg .b32 	%f<726>;
	.reg .b64 	%rd<65>;
	.reg .b64 	%fd<10>;

	mov.u64 	%SPL, __local_depot1;
	ld.param.u64 	%rd8, [_Z15trace_on_prismsP8prism_cujP6ray_cujP6float4jP17curandStateXORWOW_param_0];
	ld.param.u32 	%r25, [_Z15trace_on_prismsP8prism_cujP6ray_cujP6float4jP17curandStateXORWOW_param_1];
	ld.param.u64 	%rd10, [_Z15trace_on_prismsP8prism_cujP6ray_cujP6float4jP17curandStateXORWOW_param_4];
	ld.param.u32 	%r26, [_Z15trace_on_prismsP8prism_cujP6ray_cujP6float4jP17curandStateXORWOW_param_5];
	ld.param.u64 	%rd9, [_Z15trace_on_prismsP8prism_cujP6ray_cujP6float4jP17curandStateXORWOW_param_6];
	cvta.to.global.u64 	%rd11, %rd10;
	cvta.to.global.u64 	%rd12, %rd9;
	mov.u32 	%r27, %tid.x;
	mov.u32 	%r28, %ctaid.x;
	mov.u32 	%r29, %ctaid.y;
	mov.u32 	%r30, %nctaid.x;
	mad.lo.s32 	%r31, %r29, %r30, %r28;
	mul.wide.u32 	%rd13, %r27, 48;
	add.s64 	%rd14, %rd12, %rd13;
	ld.global.v2.u32 	{%r32, %r33}, [%rd14];
	ld.global.v2.u32 	{%r34, %r35}, [%rd14+8];
	ld.global.v2.u32 	{%r1, %r2}, [%rd14+16];
	ld.global.v2.u32 	{%r3, %r4}, [%rd14+24];
	ld.global.f32 	%f1, [%rd14+32];
	ld.global.f64 	%fd1, [%rd14+40];
	shr.u32 	%r36, %r33, 2;
	xor.b32  	%r37, %r36, %r33;
	shl.b32 	%r38, %r2, 4;
	shl.b32 	%r39, %r37, 1;
	xor.b32  	%r40, %r38, %r39;
	xor.b32  	%r41, %r40, %r2;
	xor.b32  	%r5, %r41, %r37;
	add.s32 	%r42, %r32, %r5;
	add.s32 	%r43, %r42, 362437;
	cvt.rn.f32.u32 	%f98, %r43;
	fma.rn.f32 	%f2, %f98, 0f2F800000, 0f2F000000;
	shr.u32 	%r44, %r34, 2;
	xor.b32  	%r45, %r44, %r34;
	shl.b32 	%r46, %r5, 4;
	shl.b32 	%r47, %r45, 1;
	xor.b32  	%r48, %r47, %r46;
	xor.b32  	%r49, %r48, %r45;
	xor.b32  	%r6, %r49, %r5;
	add.s32 	%r50, %r32, %r6;
	add.s32 	%r51, %r50, 724874;
	cvt.rn.f32.u32 	%f99, %r51;
	fma.rn.f32 	%f3, %f99, 0f2F800000, 0f2F000000;
	shr.u32 	%r52, %r35, 2;
	xor.b32  	%r53, %r52, %r35;
	shl.b32 	%r54, %r6, 4;
	shl.b32 	%r55, %r53, 1;
	xor.b32  	%r56, %r55, %r54;
	xor.b32  	%r57, %r56, %r53;
	xor.b32  	%r7, %r57, %r6;
	add.s32 	%r8, %r32, 1087311;
	div.u32 	%r58, %r31, %r26;
	mul.wide.u32 	%rd15, %r58, 16;
	add.s64 	%rd16, %rd11, %rd15;
	.pragma "used_bytes_mask 4095";
	ld.global.v4.f32 	{%f4, %f5, %f6, %f100}, [%rd16];
	bar.sync 	0;
	setp.eq.s32 	%p18, %r25, 0;
	@%p18 bra 	$L__BB1_78;
	add.u64 	%rd1, %SPL, 0;
	neg.s32 	%r96, %r25;
	cvta.to.global.u64 	%rd18, %rd8;
	add.s64 	%rd64, %rd18, 32;
$L__BB1_2:
	ld.global.v4.f32 	{%f7, %f8, %f9, %f101}, [%rd64+-32];
	ld.global.v4.f32 	{%f10, %f11, %f12, %f102}, [%rd64+-16];
	ld.global.v4.f32 	{%f13, %f14, %f15, %f103}, [%rd64];
	add.f32 	%f16, %f9, %f101;
	add.f32 	%f17, %f12, %f102;
	add.f32 	%f18, %f15, %f103;
	sub.f32 	%f19, %f10, %f7;
	sub.f32 	%f20, %f11, %f8;
	sub.f32 	%f104, %f12, %f9;
	sub.f32 	%f21, %f13, %f7;
	sub.f32 	%f22, %f14, %f8;
	sub.f32 	%f23, %f15, %f9;
	mul.f32 	%f105, %f3, %f23;
	add.s32 	%r59, %r7, %r8;
	cvt.rn.f32.u32 	%f106, %r59;
	fma.rn.f32 	%f24, %f106, 0f2F800000, 0f2F000000;
	mul.f32 	%f107, %f24, %f22;
	sub.f32 	%f108, %f105, %f107;
	mul.f32 	%f109, %f24, %f21;
	mul.f32 	%f110, %f2, %f23;
	sub.f32 	%f111, %f109, %f110;
	mul.f32 	%f112, %f2, %f22;
	mul.f32 	%f113, %f3, %f21;
	sub.f32 	%f114, %f112, %f113;
	mul.f32 	%f115, %f20, %f111;
	fma.rn.f32 	%f116, %f19, %f108, %f115;
	fma.rn.f32 	%f117, %f104, %f114, %f116;
	abs.f32 	%f118, %f117;
	cvt.f64.f32 	%fd2, %f118;
	setp.lt.f64 	%p20, %fd2, 0d3EB0C6F7A0B5ED8D;
	mov.pred 	%p134, 0;
	@%p20 bra 	$L__BB1_5;
	sub.f32 	%f119, %f12, %f9;
	mul.f32 	%f120, %f2, %f22;
	mul.f32 	%f121, %f3, %f21;
	sub.f32 	%f122, %f120, %f121;
	mul.f32 	%f123, %f3, %f23;
	mul.f32 	%f124, %f24, %f22;
	sub.f32 	%f125, %f123, %f124;
	mul.f32 	%f126, %f24, %f21;
	mul.f32 	%f127, %f2, %f23;
	sub.f32 	%f128, %f126, %f127;
	mul.f32 	%f129, %f20, %f128;
	fma.rn.f32 	%f130, %f19, %f125, %f129;
	fma.rn.f32 	%f131, %f119, %f122, %f130;
	rcp.rn.f32 	%f25, %f131;
	sub.f32 	%f132, %f4, %f7;
	sub.f32 	%f133, %f5, %f8;
	sub.f32 	%f134, %f6, %f9;
	mul.f32 	%f135, %f133, %f128;
	fma.rn.f32 	%f136, %f132, %f125, %f135;
	fma.rn.f32 	%f137, %f134, %f122, %f136;
	mul.f32 	%f26, %f137, %f25;
	setp.lt.f32 	%p22, %f26, 0f00000000;
	@%p22 bra 	$L__BB1_5;
	sub.f32 	%f138, %f5, %f8;
	sub.f32 	%f139, %f12, %f9;
	mul.f32 	%f140, %f138, %f139;
	sub.f32 	%f141, %f6, %f9;
	sub.f32 	%f142, %f11, %f8;
	mul.f32 	%f143, %f141, %f142;
	sub.f32 	%f144, %f140, %f143;
	mul.f32 	%f145, %f141, %f19;
	sub.f32 	%f146, %f4, %f7;
	mul.f32 	%f147, %f146, %f139;
	sub.f32 	%f148, %f145, %f147;
	mul.f32 	%f149, %f146, %f142;
	mul.f32 	%f150, %f138, %f19;
	sub.f32 	%f151, %f149, %f150;
	mul.f32 	%f152, %f3, %f148;
	fma.rn.f32 	%f153, %f2, %f144, %f152;
	fma.rn.f32 	%f154, %f24, %f151, %f153;
	mul.f32 	%f155, %f154, %f25;
	setp.geu.f32 	%p23, %f155, 0f00000000;
	add.f32 	%f156, %f26, %f155;
	setp.leu.f32 	%p24, %f156, 0f3F800000;
	and.pred  	%p134, %p23, %p24;
$L__BB1_5:
	sub.f32 	%f157, %f12, %f9;
	mul.f32 	%f158, %f157, %f22;
	sub.f32 	%f159, %f11, %f8;
	mul.f32 	%f160, %f159, %f23;
	sub.f32 	%f161, %f160, %f158;
	sub.f32 	%f162, %f10, %f7;
	mul.f32 	%f163, %f162, %f23;
	mul.f32 	%f164, %f157, %f21;
	sub.f32 	%f165, %f164, %f163;
	mul.f32 	%f166, %f8, %f165;
	fma.rn.f32 	%f167, %f7, %f161, %f166;
	mul.f32 	%f168, %f162, %f22;
	mul.f32 	%f169, %f159, %f21;
	sub.f32 	%f170, %f168, %f169;
	fma.rn.f32 	%f171, %f9, %f170, %f167;
	mul.f32 	%f172, %f4, %f161;
	sub.f32 	%f173, %f171, %f172;
	mul.f32 	%f174, %f5, %f165;
	sub.f32 	%f175, %f173, %f174;
	mul.f32 	%f176, %f6, %f170;
	sub.f32 	%f177, %f175, %f176;
	mul.f32 	%f178, %f3, %f165;
	fma.rn.f32 	%f179, %f2, %f161, %f178;
	fma.rn.f32 	%f180, %f24, %f170, %f179;
	div.rn.f32 	%f181, %f177, %f180;
	fma.rn.f32 	%f182, %f2, %f181, %f4;
	fma.rn.f32 	%f183, %f3, %f181, %f5;
	fma.rn.f32 	%f184, %f24, %f181, %f6;
	selp.f32 	%f27, %f182, 0f00000000, %p134;
	selp.f32 	%f185, %f183, 0f00000000, %p134;
	selp.f32 	%f186, %f184, 0f00000000, %p134;
	setp.eq.f32 	%p25, %f27, 0f00000000;
	setp.eq.f32 	%p26, %f185, 0f00000000;
	and.pred  	%p27, %p25, %p26;
	setp.eq.f32 	%p28, %f186, 0f00000000;
	and.pred  	%p3, %p27, %p28;
	mov.b32 	%r99, 0;
	@%p3 bra 	$L__BB1_7;
	st.local.v2.f32 	[%rd1], {%f27, %f185};
	st.local.f32 	[%rd1+8], %f186;
	mov.b32 	%r99, 1;
$L__BB1_7:
	sub.f32 	%f187, %f17, %f16;
	sub.f32 	%f188, %f18, %f16;
	mul.f32 	%f189, %f3, %f188;
	add.s32 	%r62, %r7, %r8;
	cvt.rn.f32.u32 	%f190, %r62;
	fma.rn.f32 	%f30, %f190, 0f2F800000, 0f2F000000;
	mul.f32 	%f191, %f30, %f22;
	sub.f32 	%f192, %f189, %f191;
	mul.f32 	%f193, %f2, %f188;
	mul.f32 	%f194, %f30, %f21;
	sub.f32 	%f195, %f194, %f193;
	sub.f32 	%f31, %f10, %f7;
	sub.f32 	%f196, %f11, %f8;
	mul.f32 	%f197, %f196, %f195;
	fma.rn.f32 	%f198, %f31, %f192, %f197;
	mul.f32 	%f199, %f2, %f22;
	mul.f32 	%f200, %f3, %f21;
	sub.f32 	%f201, %f199, %f200;
	fma.rn.f32 	%f202, %f187, %f201, %f198;
	abs.f32 	%f203, %f202;
	cvt.f64.f32 	%fd3, %f203;
	setp.lt.f64 	%p30, %fd3, 0d3EB0C6F7A0B5ED8D;
	mov.pred 	%p135, 0;
	@%p30 bra 	$L__BB1_10;
	sub.f32 	%f204, %f17, %f16;
	mul.f32 	%f205, %f2, %f22;
	mul.f32 	%f206, %f3, %f21;
	sub.f32 	%f207, %f205, %f206;
	sub.f32 	%f208, %f18, %f16;
	mul.f32 	%f209, %f3, %f208;
	mul.f32 	%f210, %f30, %f22;
	sub.f32 	%f211, %f209, %f210;
	mul.f32 	%f212, %f30, %f21;
	mul.f32 	%f213, %f2, %f208;
	sub.f32 	%f214, %f212, %f213;
	sub.f32 	%f215, %f11, %f8;
	mul.f32 	%f216, %f215, %f214;
	fma.rn.f32 	%f217, %f31, %f211, %f216;
	fma.rn.f32 	%f218, %f204, %f207, %f217;
	rcp.rn.f32 	%f32, %f218;
	sub.f32 	%f219, %f4, %f7;
	sub.f32 	%f220, %f5, %f8;
	sub.f32 	%f221, %f6, %f16;
	mul.f32 	%f222, %f220, %f214;
	fma.rn.f32 	%f223, %f219, %f211, %f222;
	fma.rn.f32 	%f224, %f221, %f207, %f223;
	mul.f32 	%f33, %f224, %f32;
	setp.lt.f32 	%p32, %f33, 0f00000000;
	@%p32 bra 	$L__BB1_10;
	sub.f32 	%f225, %f5, %f8;
	sub.f32 	%f226, %f17, %f16;
	mul.f32 	%f227, %f225, %f226;
	sub.f32 	%f228, %f6, %f16;
	sub.f32 	%f229, %f11, %f8;
	mul.f32 	%f230, %f228, %f229;
	sub.f32 	%f231, %f227, %f230;
	sub.f32 	%f232, %f10, %f7;
	mul.f32 	%f233, %f228, %f232;
	sub.f32 	%f234, %f4, %f7;
	mul.f32 	%f235, %f234, %f226;
	sub.f32 	%f236, %f233, %f235;
	mul.f32 	%f237, %f234, %f229;
	mul.f32 	%f238, %f225, %f232;
	sub.f32 	%f239, %f237, %f238;
	mul.f32 	%f240, %f3, %f236;
	fma.rn.f32 	%f241, %f2, %f231, %f240;
	fma.rn.f32 	%f242, %f30, %f239, %f241;
	mul.f32 	%f243, %f242, %f32;
	setp.geu.f32 	%p33, %f243, 0f00000000;
	add.f32 	%f244, %f33, %f243;
	setp.leu.f32 	%p34, %f244, 0f3F800000;
	and.pred  	%p135, %p33, %p34;
$L__BB1_10:
	sub.f32 	%f245, %f17, %f16;
	mul.f32 	%f246, %f245, %f22;
	sub.f32 	%f247, %f18, %f16;
	sub.f32 	%f248, %f11, %f8;
	mul.f32 	%f249, %f248, %f247;
	sub.f32 	%f250, %f249, %f246;
	sub.f32 	%f251, %f10, %f7;
	mul.f32 	%f252, %f251, %f247;
	mul.f32 	%f253, %f245, %f21;
	sub.f32 	%f254, %f253, %f252;
	mul.f32 	%f255, %f8, %f254;
	fma.rn.f32 	%f256, %f7, %f250, %f255;
	mul.f32 	%f257, %f251, %f22;
	mul.f32 	%f258, %f248, %f21;
	sub.f32 	%f259, %f257, %f258;
	fma.rn.f32 	%f260, %f16, %f259, %f256;
	mul.f32 	%f261, %f4, %f250;
	sub.f32 	%f262, %f260, %f261;
	mul.f32 	%f263, %f5, %f254;
	sub.f32 	%f264, %f262, %f263;
	mul.f32 	%f265, %f6, %f259;
	sub.f32 	%f266, %f264, %f265;
	mul.f32 	%f267, %f3, %f254;
	fma.rn.f32 	%f268, %f2, %f250, %f267;
	fma.rn.f32 	%f269, %f30, %f259, %f268;
	div.rn.f32 	%f270, %f266, %f269;
	fma.rn.f32 	%f271, %f2, %f270, %f4;
	fma.rn.f32 	%f272, %f3, %f270, %f5;
	fma.rn.f32 	%f273, %f30, %f270, %f6;
	selp.f32 	%f34, %f271, 0f00000000, %p135;
	selp.f32 	%f274, %f272, 0f00000000, %p135;
	selp.f32 	%f275, %f273, 0f00000000, %p135;
	setp.eq.f32 	%p35, %f34, 0f00000000;
	setp.eq.f32 	%p36, %f274, 0f00000000;
	and.pred  	%p37, %p35, %p36;
	setp.eq.f32 	%p38, %f275, 0f00000000;
	and.pred  	%p39, %p37, %p38;
	@%p39 bra 	$L__BB1_17;
	@%p3 bra 	$L__BB1_16;
	add.s32 	%r63, %r99, -1;
	mul.wide.u32 	%rd19, %r63, 16;
	add.s64 	%rd20, %rd1, %rd19;
	ld.local.f32 	%f276, [%rd20];
	setp.neu.f32 	%p40, %f276, %f34;
	@%p40 bra 	$L__BB1_15;
	add.s32 	%r64, %r99, -1;
	mul.wide.u32 	%rd21, %r64, 16;
	add.s64 	%rd22, %rd1, %rd21;
	ld.local.f32 	%f277, [%rd22+4];
	setp.neu.f32 	%p41, %f277, %f274;
	@%p41 bra 	$L__BB1_15;
	add.s32 	%r65, %r99, -1;
	mul.wide.u32 	%rd23, %r65, 16;
	add.s64 	%rd24, %rd1, %rd23;
	ld.local.f32 	%f278, [%rd24+8];
	setp.eq.f32 	%p42, %f278, %f275;
	@%p42 bra 	$L__BB1_17;
$L__BB1_15:
	add.s32 	%r12, %r99, 1;
	mul.wide.u32 	%rd25, %r99, 16;
	add.s64 	%rd26, %rd1, %rd25;
	mov.f32 	%f279, 0f00000000;
	st.local.v4.f32 	[%rd26], {%f34, %f274, %f275, %f279};
	mov.u32 	%r99, %r12;
	bra.uni 	$L__BB1_17;
$L__BB1_16:
	st.local.v2.f32 	[%rd1], {%f34, %f274};
	st.local.f32 	[%rd1+8], %f275;
	mov.b32 	%r99, 1;
$L__BB1_17:
	sub.f32 	%f280, %f7, %f7;
	sub.f32 	%f281, %f8, %f8;
	sub.f32 	%f37, %f16, %f9;
	mul.f32 	%f282, %f3, %f37;
	add.s32 	%r67, %r7, %r8;
	cvt.rn.f32.u32 	%f283, %r67;
	fma.rn.f32 	%f38, %f283, 0f2F800000, 0f2F000000;
	mul.f32 	%f284, %f38, %f281;
	sub.f32 	%f285, %f282, %f284;
	mul.f32 	%f286, %f38, %f280;
	mul.f32 	%f287, %f2, %f37;
	sub.f32 	%f288, %f286, %f287;
	mul.f32 	%f289, %f2, %f281;
	mul.f32 	%f290, %f3, %f280;
	sub.f32 	%f291, %f289, %f290;
	sub.f32 	%f292, %f10, %f7;
	sub.f32 	%f293, %f11, %f8;
	mul.f32 	%f294, %f293, %f288;
	fma.rn.f32 	%f295, %f292, %f285, %f294;
	sub.f32 	%f296, %f12, %f9;
	fma.rn.f32 	%f297, %f296, %f291, %f295;
	abs.f32 	%f298, %f297;
	cvt.f64.f32 	%fd4, %f298;
	setp.lt.f64 	%p44, %fd4, 0d3EB0C6F7A0B5ED8D;
	mov.pred 	%p136, 0;
	@%p44 bra 	$L__BB1_20;
	sub.f32 	%f299, %f12, %f9;
	sub.f32 	%f300, %f8, %f8;
	mul.f32 	%f301, %f2, %f300;
	sub.f32 	%f302, %f7, %f7;
	mul.f32 	%f303, %f3, %f302;
	sub.f32 	%f304, %f301, %f303;
	mul.f32 	%f305, %f3, %f37;
	mul.f32 	%f306, %f38, %f300;
	sub.f32 	%f307, %f305, %f306;
	sub.f32 	%f308, %f10, %f7;
	mul.f32 	%f309, %f38, %f302;
	mul.f32 	%f310, %f2, %f37;
	sub.f32 	%f311, %f309, %f310;
	sub.f32 	%f312, %f11, %f8;
	mul.f32 	%f313, %f312, %f311;
	fma.rn.f32 	%f314, %f308, %f307, %f313;
	fma.rn.f32 	%f315, %f299, %f304, %f314;
	rcp.rn.f32 	%f39, %f315;
	sub.f32 	%f316, %f4, %f7;
	sub.f32 	%f317, %f5, %f8;
	sub.f32 	%f318, %f6, %f9;
	mul.f32 	%f319, %f317, %f311;
	fma.rn.f32 	%f320, %f316, %f307, %f319;
	fma.rn.f32 	%f321, %f318, %f304, %f320;
	mul.f32 	%f40, %f321, %f39;
	setp.lt.f32 	%p46, %f40, 0f00000000;
	@%p46 bra 	$L__BB1_20;
	sub.f32 	%f322, %f5, %f8;
	sub.f32 	%f323, %f12, %f9;
	mul.f32 	%f324, %f322, %f323;
	sub.f32 	%f325, %f6, %f9;
	sub.f32 	%f326, %f11, %f8;
	mul.f32 	%f327, %f325, %f326;
	sub.f32 	%f328, %f324, %f327;
	sub.f32 	%f329, %f10, %f7;
	mul.f32 	%f330, %f325, %f329;
	sub.f32 	%f331, %f4, %f7;
	mul.f32 	%f332, %f331, %f323;
	sub.f32 	%f333, %f330, %f332;
	mul.f32 	%f334, %f331, %f326;
	mul.f32 	%f335, %f322, %f329;
	sub.f32 	%f336, %f334, %f335;
	mul.f32 	%f337, %f3, %f333;
	fma.rn.f32 	%f338, %f2, %f328, %f337;
	add.s32 	%r68, %r7, %r8;
	cvt.rn.f32.u32 	%f339, %r68;
	fma.rn.f32 	%f340, %f339, 0f2F800000, 0f2F000000;
	fma.rn.f32 	%f341, %f340, %f336, %f338;
	mul.f32 	%f342, %f341, %f39;
	setp.geu.f32 	%p47, %f342, 0f00000000;
	add.f32 	%f343, %f40, %f342;
	setp.leu.f32 	%p48, %f343, 0f3F800000;
	and.pred  	%p136, %p47, %p48;
$L__BB1_20:
	sub.f32 	%f344, %f8, %f8;
	sub.f32 	%f345, %f12, %f9;
	mul.f32 	%f346, %f345, %f344;
	sub.f32 	%f347, %f11, %f8;
	mul.f32 	%f348, %f347, %f37;
	sub.f32 	%f349, %f348, %f346;
	sub.f32 	%f350, %f10, %f7;
	mul.f32 	%f351, %f350, %f37;
	sub.f32 	%f352, %f7, %f7;
	mul.f32 	%f353, %f345, %f352;
	sub.f32 	%f354, %f353, %f351;
	mul.f32 	%f355, %f347, %f352;
	mul.f32 	%f356, %f350, %f344;
	sub.f32 	%f357, %f356, %f355;
	mul.f32 	%f358, %f8, %f354;
	fma.rn.f32 	%f359, %f7, %f349, %f358;
	fma.rn.f32 	%f360, %f9, %f357, %f359;
	mul.f32 	%f361, %f4, %f349;
	sub.f32 	%f362, %f360, %f361;
	mul.f32 	%f363, %f5, %f354;
	sub.f32 	%f364, %f362, %f363;
	mul.f32 	%f365, %f6, %f357;
	sub.f32 	%f366, %f364, %f365;
	mul.f32 	%f367, %f3, %f354;
	fma.rn.f32 	%f368, %f2, %f349, %f367;
	add.s32 	%r69, %r7, %r8;
	cvt.rn.f32.u32 	%f369, %r69;
	fma.rn.f32 	%f370, %f369, 0f2F800000, 0f2F000000;
	fma.rn.f32 	%f371, %f370, %f357, %f368;
	div.rn.f32 	%f372, %f366, %f371;
	fma.rn.f32 	%f373, %f2, %f372, %f4;
	fma.rn.f32 	%f374, %f3, %f372, %f5;
	fma.rn.f32 	%f375, %f370, %f372, %f6;
	selp.f32 	%f41, %f373, 0f00000000, %p136;
	selp.f32 	%f376, %f374, 0f00000000, %p136;
	selp.f32 	%f377, %f375, 0f00000000, %p136;
	setp.eq.f32 	%p49, %f41, 0f00000000;
	setp.eq.f32 	%p50, %f376, 0f00000000;
	and.pred  	%p51, %p49, %p50;
	setp.eq.f32 	%p52, %f377, 0f00000000;
	and.pred  	%p53, %p51, %p52;
	@%p53 bra 	$L__BB1_27;
	setp.eq.s32 	%p54, %r99, 0;
	@%p54 bra 	$L__BB1_26;
	add.s32 	%r70, %r99, -1;
	mul.wide.u32 	%rd27, %r70, 16;
	add.s64 	%rd28, %rd1, %rd27;
	ld.local.f32 	%f378, [%rd28];
	setp.neu.f32 	%p55, %f378, %f41;
	@%p55 bra 	$L__BB1_25;
	add.s32 	%r71, %r99, -1;
	mul.wide.u32 	%rd29, %r71, 16;
	add.s64 	%rd30, %rd1, %rd29;
	ld.local.f32 	%f379, [%rd30+4];
	setp.neu.f32 	%p56, %f379, %f376;
	@%p56 bra 	$L__BB1_25;
	add.s32 	%r72, %r99, -1;
	mul.wide.u32 	%rd31, %r72, 16;
	add.s64 	%rd32, %rd1, %rd31;
	ld.local.f32 	%f380, [%rd32+8];
	setp.eq.f32 	%p57, %f380, %f377;
	@%p57 bra 	$L__BB1_27;
$L__BB1_25:
	add.s32 	%r14, %r99, 1;
	mul.wide.u32 	%rd33, %r99, 16;
	add.s64 	%rd34, %rd1, %rd33;
	mov.f32 	%f381, 0f00000000;
	st.local.v4.f32 	[%rd34], {%f41, %f376, %f377, %f381};
	mov.u32 	%r99, %r14;
	bra.uni 	$L__BB1_27;
$L__BB1_26:
	st.local.v2.f32 	[%rd1], {%f41, %f376};
	st.local.f32 	[%rd1+8], %f377;
	mov.b32 	%r99, 1;
$L__BB1_27:
	sub.f32 	%f382, %f10, %f10;
	sub.f32 	%f383, %f11, %f11;
	sub.f32 	%f44, %f17, %f12;
	sub.f32 	%f384, %f7, %f10;
	sub.f32 	%f385, %f8, %f11;
	sub.f32 	%f45, %f16, %f12;
	mul.f32 	%f386, %f3, %f45;
	add.s32 	%r74, %r7, %r8;
	cvt.rn.f32.u32 	%f387, %r74;
	fma.rn.f32 	%f46, %f387, 0f2F800000, 0f2F000000;
	mul.f32 	%f388, %f46, %f385;
	sub.f32 	%f389, %f386, %f388;
	mul.f32 	%f390, %f46, %f384;
	mul.f32 	%f391, %f2, %f45;
	sub.f32 	%f392, %f390, %f391;
	mul.f32 	%f393, %f2, %f385;
	mul.f32 	%f394, %f3, %f384;
	sub.f32 	%f395, %f393, %f394;
	mul.f32 	%f396, %f383, %f392;
	fma.rn.f32 	%f397, %f382, %f389, %f396;
	fma.rn.f32 	%f398, %f44, %f395, %f397;
	abs.f32 	%f399, %f398;
	cvt.f64.f32 	%fd5, %f399;
	setp.lt.f64 	%p59, %fd5, 0d3EB0C6F7A0B5ED8D;
	mov.pred 	%p137, 0;
	@%p59 bra 	$L__BB1_30;
	sub.f32 	%f400, %f8, %f11;
	mul.f32 	%f401, %f2, %f400;
	sub.f32 	%f402, %f7, %f10;
	mul.f32 	%f403, %f3, %f402;
	sub.f32 	%f404, %f401, %f403;
	sub.f32 	%f405, %f10, %f10;
	mul.f32 	%f406, %f3, %f45;
	mul.f32 	%f407, %f46, %f400;
	sub.f32 	%f408, %f406, %f407;
	sub.f32 	%f409, %f11, %f11;
	mul.f32 	%f410, %f46, %f402;
	mul.f32 	%f411, %f2, %f45;
	sub.f32 	%f412, %f410, %f411;
	mul.f32 	%f413, %f409, %f412;
	fma.rn.f32 	%f414, %f405, %f408, %f413;
	fma.rn.f32 	%f415, %f44, %f404, %f414;
	rcp.rn.f32 	%f47, %f415;
	sub.f32 	%f416, %f4, %f10;
	sub.f32 	%f417, %f5, %f11;
	sub.f32 	%f418, %f6, %f12;
	mul.f32 	%f419, %f417, %f412;
	fma.rn.f32 	%f420, %f416, %f408, %f419;
	fma.rn.f32 	%f421, %f418, %f404, %f420;
	mul.f32 	%f48, %f421, %f47;
	setp.lt.f32 	%p61, %f48, 0f00000000;
	@%p61 bra 	$L__BB1_30;
	sub.f32 	%f422, %f5, %f11;
	mul.f32 	%f423, %f422, %f44;
	sub.f32 	%f424, %f11, %f11;
	sub.f32 	%f425, %f6, %f12;
	mul.f32 	%f426, %f425, %f424;
	sub.f32 	%f427, %f423, %f426;
	sub.f32 	%f428, %f10, %f10;
	mul.f32 	%f429, %f425, %f428;
	sub.f32 	%f430, %f4, %f10;
	mul.f32 	%f431, %f430, %f44;
	sub.f32 	%f432, %f429, %f431;
	mul.f32 	%f433, %f430, %f424;
	mul.f32 	%f434, %f422, %f428;
	sub.f32 	%f435, %f433, %f434;
	mul.f32 	%f436, %f3, %f432;
	fma.rn.f32 	%f437, %f2, %f427, %f436;
	add.s32 	%r75, %r7, %r8;
	cvt.rn.f32.u32 	%f438, %r75;
	fma.rn.f32 	%f439, %f438, 0f2F800000, 0f2F000000;
	fma.rn.f32 	%f440, %f439, %f435, %f437;
	mul.f32 	%f441, %f440, %f47;
	setp.geu.f32 	%p62, %f441, 0f00000000;
	add.f32 	%f442, %f48, %f441;
	setp.leu.f32 	%p63, %f442, 0f3F800000;
	and.pred  	%p137, %p62, %p63;
$L__BB1_30:
	sub.f32 	%f443, %f8, %f11;
	mul.f32 	%f444, %f44, %f443;
	sub.f32 	%f445, %f11, %f11;
	mul.f32 	%f446, %f445, %f45;
	sub.f32 	%f447, %f446, %f444;
	sub.f32 	%f448, %f10, %f10;
	mul.f32 	%f449, %f448, %f45;
	sub.f32 	%f450, %f7, %f10;
	mul.f32 	%f451, %f44, %f450;
	sub.f32 	%f452, %f451, %f449;
	mul.f32 	%f453, %f445, %f450;
	mul.f32 	%f454, %f448, %f443;
	sub.f32 	%f455, %f454, %f453;
	mul.f32 	%f456, %f11, %f452;
	fma.rn.f32 	%f457, %f10, %f447, %f456;
	fma.rn.f32 	%f458, %f12, %f455, %f457;
	mul.f32 	%f459, %f4, %f447;
	sub.f32 	%f460, %f458, %f459;
	mul.f32 	%f461, %f5, %f452;
	sub.f32 	%f462, %f460, %f461;
	mul.f32 	%f463, %f6, %f455;
	sub.f32 	%f464, %f462, %f463;
	mul.f32 	%f465, %f3, %f452;
	fma.rn.f32 	%f466, %f2, %f447, %f465;
	add.s32 	%r76, %r7, %r8;
	cvt.rn.f32.u32 	%f467, %r76;
	fma.rn.f32 	%f468, %f467, 0f2F800000, 0f2F000000;
	fma.rn.f32 	%f469, %f468, %f455, %f466;
	div.rn.f32 	%f470, %f464, %f469;
	fma.rn.f32 	%f471, %f2, %f470, %f4;
	fma.rn.f32 	%f472, %f3, %f470, %f5;
	fma.rn.f32 	%f473, %f468, %f470, %f6;
	selp.f32 	%f49, %f471, 0f00000000, %p137;
	selp.f32 	%f474, %f472, 0f00000000, %p137;
	selp.f32 	%f475, %f473, 0f00000000, %p137;
	setp.eq.f32 	%p64, %f49, 0f00000000;
	setp.eq.f32 	%p65, %f474, 0f00000000;
	and.pred  	%p66, %p64, %p65;
	setp.eq.f32 	%p67, %f475, 0f00000000;
	and.pred  	%p68, %p66, %p67;
	@%p68 bra 	$L__BB1_37;
	setp.eq.s32 	%p69, %r99, 0;
	@%p69 bra 	$L__BB1_36;
	add.s32 	%r77, %r99, -1;
	mul.wide.u32 	%rd35, %r77, 16;
	add.s64 	%rd36, %rd1, %rd35;
	ld.local.f32 	%f476, [%rd36];
	setp.neu.f32 	%p70, %f476, %f49;
	@%p70 bra 	$L__BB1_35;
	add.s32 	%r78, %r99, -1;
	mul.wide.u32 	%rd37, %r78, 16;
	add.s64 	%rd38, %rd1, %rd37;
	ld.local.f32 	%f477, [%rd38+4];
	setp.neu.f32 	%p71, %f477, %f474;
	@%p71 bra 	$L__BB1_35;
	add.s32 	%r79, %r99, -1;
	mul.wide.u32 	%rd39, %r79, 16;
	add.s64 	%rd40, %rd1, %rd39;
	ld.local.f32 	%f478, [%rd40+8];
	setp.eq.f32 	%p72, %f478, %f475;
	@%p72 bra 	$L__BB1_37;
$L__BB1_35:
	add.s32 	%r16, %r99, 1;
	mul.wide.u32 	%rd41, %r99, 16;
	add.s64 	%rd42, %rd1, %rd41;
	mov.f32 	%f479, 0f00000000;
	st.local.v4.f32 	[%rd42], {%f49, %f474, %f475, %f479};
	mov.u32 	%r99, %r16;
	bra.uni 	$L__BB1_37;
$L__BB1_36:
	st.local.v2.f32 	[%rd1], {%f49, %f474};
	st.local.f32 	[%rd1+8], %f475;
	mov.b32 	%r99, 1;
$L__BB1_37:
	sub.f32 	%f52, %f13, %f10;
	sub.f32 	%f53, %f14, %f11;
	sub.f32 	%f54, %f15, %f12;
	sub.f32 	%f480, %f18, %f12;
	mul.f32 	%f481, %f3, %f480;
	add.s32 	%r81, %r7, %r8;
	cvt.rn.f32.u32 	%f482, %r81;
	fma.rn.f32 	%f483, %f482, 0f2F800000, 0f2F000000;
	mul.f32 	%f484, %f483, %f53;
	sub.f32 	%f55, %f481, %f484;
	mul.f32 	%f485, %f483, %f52;
	mul.f32 	%f486, %f2, %f480;
	sub.f32 	%f56, %f485, %f486;
	mul.f32 	%f487, %f2, %f53;
	mul.f32 	%f488, %f3, %f52;
	sub.f32 	%f57, %f487, %f488;
	mul.f32 	%f489, %f53, %f56;
	fma.rn.f32 	%f490, %f52, %f55, %f489;
	fma.rn.f32 	%f491, %f54, %f57, %f490;
	abs.f32 	%f492, %f491;
	cvt.f64.f32 	%fd6, %f492;
	setp.lt.f64 	%p74, %fd6, 0d3EB0C6F7A0B5ED8D;
	mov.pred 	%p138, 0;
	@%p74 bra 	$L__BB1_40;
	mul.f32 	%f493, %f53, %f56;
	fma.rn.f32 	%f494, %f52, %f55, %f493;
	fma.rn.f32 	%f495, %f54, %f57, %f494;
	rcp.rn.f32 	%f58, %f495;
	sub.f32 	%f496, %f4, %f10;
	sub.f32 	%f497, %f5, %f11;
	sub.f32 	%f498, %f6, %f12;
	mul.f32 	%f499, %f497, %f56;
	fma.rn.f32 	%f500, %f496, %f55, %f499;
	fma.rn.f32 	%f501, %f498, %f57, %f500;
	mul.f32 	%f502, %f501, %f58;
	setp.lt.f32 	%p76, %f502, 0f00000000;
	@%p76 bra 	$L__BB1_40;
	sub.f32 	%f503, %f5, %f11;
	mul.f32 	%f504, %f503, %f54;
	sub.f32 	%f505, %f6, %f12;
	mul.f32 	%f506, %f505, %f53;
	sub.f32 	%f507, %f504, %f506;
	mul.f32 	%f508, %f505, %f52;
	sub.f32 	%f509, %f4, %f10;
	mul.f32 	%f510, %f509, %f54;
	sub.f32 	%f511, %f508, %f510;
	mul.f32 	%f512, %f509, %f53;
	mul.f32 	%f513, %f503, %f52;
	sub.f32 	%f514, %f512, %f513;
	mul.f32 	%f515, %f3, %f511;
	fma.rn.f32 	%f516, %f2, %f507, %f515;
	add.s32 	%r82, %r7, %r8;
	cvt.rn.f32.u32 	%f517, %r82;
	fma.rn.f32 	%f518, %f517, 0f2F800000, 0f2F000000;
	fma.rn.f32 	%f519, %f518, %f514, %f516;
	mul.f32 	%f520, %f519, %f58;
	setp.geu.f32 	%p77, %f520, 0f00000000;
	mul.f32 	%f521, %f503, %f56;
	fma.rn.f32 	%f522, %f509, %f55, %f521;
	fma.rn.f32 	%f523, %f505, %f57, %f522;
	fma.rn.f32 	%f524, %f523, %f58, %f520;
	setp.leu.f32 	%p78, %f524, 0f3F800000;
	and.pred  	%p138, %p77, %p78;
$L__BB1_40:
	mul.f32 	%f525, %f54, %f53;
	sub.f32 	%f526, %f18, %f12;
	mul.f32 	%f527, %f53, %f526;
	sub.f32 	%f528, %f527, %f525;
	mul.f32 	%f529, %f52, %f526;
	mul.f32 	%f530, %f54, %f52;
	sub.f32 	%f531, %f530, %f529;
	mul.f32 	%f532, %f52, %f53;
	sub.f32 	%f533, %f532, %f532;
	mul.f32 	%f534, %f11, %f531;
	fma.rn.f32 	%f535, %f10, %f528, %f534;
	fma.rn.f32 	%f536, %f12, %f533, %f535;
	mul.f32 	%f537, %f4, %f528;
	sub.f32 	%f538, %f536, %f537;
	mul.f32 	%f539, %f5, %f531;
	sub.f32 	%f540, %f538, %f539;
	mul.f32 	%f541, %f6, %f533;
	sub.f32 	%f542, %f540, %f541;
	mul.f32 	%f543, %f3, %f531;
	fma.rn.f32 	%f544, %f2, %f528, %f543;
	add.s32 	%r83, %r7, %r8;
	cvt.rn.f32.u32 	%f545, %r83;
	fma.rn.f32 	%f546, %f545, 0f2F800000, 0f2F000000;
	fma.rn.f32 	%f547, %f546, %f533, %f544;
	div.rn.f32 	%f548, %f542, %f547;
	fma.rn.f32 	%f549, %f2, %f548, %f4;
	fma.rn.f32 	%f550, %f3, %f548, %f5;
	fma.rn.f32 	%f551, %f546, %f548, %f6;
	selp.f32 	%f59, %f549, 0f00000000, %p138;
	selp.f32 	%f552, %f550, 0f00000000, %p138;
	selp.f32 	%f553, %f551, 0f00000000, %p138;
	setp.eq.f32 	%p79, %f59, 0f00000000;
	setp.eq.f32 	%p80, %f552, 0f00000000;
	and.pred  	%p81, %p79, %p80;
	setp.eq.f32 	%p82, %f553, 0f00000000;
	and.pred  	%p83, %p81, %p82;
	@%p83 bra 	$L__BB1_47;
	setp.eq.s32 	%p84, %r99, 0;
	@%p84 bra 	$L__BB1_46;
	add.s32 	%r84, %r99, -1;
	mul.wide.u32 	%rd43, %r84, 16;
	add.s64 	%rd44, %rd1, %rd43;
	ld.local.f32 	%f554, [%rd44];
	setp.neu.f32 	%p85, %f554, %f59;
	@%p85 bra 	$L__BB1_45;
	add.s32 	%r85, %r99, -1;
	mul.wide.u32 	%rd45, %r85, 16;
	add.s64 	%rd46, %rd1, %rd45;
	ld.local.f32 	%f555, [%rd46+4];
	setp.neu.f32 	%p86, %f555, %f552;
	@%p86 bra 	$L__BB1_45;
	add.s32 	%r86, %r99, -1;
	mul.wide.u32 	%rd47, %r86, 16;
	add.s64 	%rd48, %rd1, %rd47;
	ld.local.f32 	%f556, [%rd48+8];
	setp.eq.f32 	%p87, %f556, %f553;
	@%p87 bra 	$L__BB1_47;
$L__BB1_45:
	add.s32 	%r18, %r99, 1;
	mul.wide.u32 	%rd49, %r99, 16;
	add.s64 	%rd50, %rd1, %rd49;
	st.local.v2.f32 	[%rd50], {%f59, %f552};
	st.local.f32 	[%rd50+8], %f553;
	mov.u32 	%r99, %r18;
	bra.uni 	$L__BB1_47;
$L__BB1_46:
	st.local.v2.f32 	[%rd1], {%f59, %f552};
	st.local.f32 	[%rd1+8], %f553;
	mov.b32 	%r99, 1;
$L__BB1_47:
	sub.f32 	%f557, %f18, %f12;
	sub.f32 	%f558, %f11, %f11;
	mul.f32 	%f559, %f558, %f557;
	mul.f32 	%f560, %f44, %f53;
	sub.f32 	%f62, %f559, %f560;
	mul.f32 	%f561, %f44, %f52;
	sub.f32 	%f562, %f10, %f10;
	mul.f32 	%f563, %f562, %f557;
	sub.f32 	%f63, %f561, %f563;
	mul.f32 	%f564, %f562, %f53;
	mul.f32 	%f565, %f558, %f52;
	sub.f32 	%f64, %f564, %f565;
	mul.f32 	%f566, %f558, %f56;
	fma.rn.f32 	%f567, %f562, %f55, %f566;
	fma.rn.f32 	%f568, %f44, %f57, %f567;
	abs.f32 	%f569, %f568;
	cvt.f64.f32 	%fd7, %f569;
	setp.lt.f64 	%p89, %fd7, 0d3EB0C6F7A0B5ED8D;
	mov.pred 	%p139, 0;
	@%p89 bra 	$L__BB1_50;
	sub.f32 	%f570, %f10, %f10;
	sub.f32 	%f571, %f11, %f11;
	mul.f32 	%f572, %f571, %f56;
	fma.rn.f32 	%f573, %f570, %f55, %f572;
	fma.rn.f32 	%f574, %f44, %f57, %f573;
	rcp.rn.f32 	%f65, %f574;
	sub.f32 	%f575, %f4, %f10;
	sub.f32 	%f576, %f5, %f11;
	sub.f32 	%f577, %f6, %f12;
	mul.f32 	%f578, %f576, %f56;
	fma.rn.f32 	%f579, %f575, %f55, %f578;
	fma.rn.f32 	%f580, %f577, %f57, %f579;
	mul.f32 	%f66, %f580, %f65;
	setp.lt.f32 	%p91, %f66, 0f00000000;
	@%p91 bra 	$L__BB1_50;
	sub.f32 	%f581, %f5, %f11;
	mul.f32 	%f582, %f581, %f44;
	sub.f32 	%f583, %f11, %f11;
	sub.f32 	%f584, %f6, %f12;
	mul.f32 	%f585, %f584, %f583;
	sub.f32 	%f586, %f582, %f585;
	sub.f32 	%f587, %f10, %f10;
	mul.f32 	%f588, %f584, %f587;
	sub.f32 	%f589, %f4, %f10;
	mul.f32 	%f590, %f589, %f44;
	sub.f32 	%f591, %f588, %f590;
	mul.f32 	%f592, %f589, %f583;
	mul.f32 	%f593, %f581, %f587;
	sub.f32 	%f594, %f592, %f593;
	mul.f32 	%f595, %f3, %f591;
	fma.rn.f32 	%f596, %f2, %f586, %f595;
	add.s32 	%r88, %r7, %r8;
	cvt.rn.f32.u32 	%f597, %r88;
	fma.rn.f32 	%f598, %f597, 0f2F800000, 0f2F000000;
	fma.rn.f32 	%f599, %f598, %f594, %f596;
	mul.f32 	%f600, %f599, %f65;
	setp.geu.f32 	%p92, %f600, 0f00000000;
	add.f32 	%f601, %f66, %f600;
	setp.leu.f32 	%p93, %f601, 0f3F800000;
	and.pred  	%p139, %p92, %p93;
$L__BB1_50:
	mul.f32 	%f602, %f11, %f63;
	fma.rn.f32 	%f603, %f10, %f62, %f602;
	fma.rn.f32 	%f604, %f12, %f64, %f603;
	mul.f32 	%f605, %f4, %f62;
	sub.f32 	%f606, %f604, %f605;
	mul.f32 	%f607, %f5, %f63;
	sub.f32 	%f608, %f606, %f607;
	mul.f32 	%f609, %f6, %f64;
	sub.f32 	%f610, %f608, %f609;
	mul.f32 	%f611, %f3, %f63;
	fma.rn.f32 	%f612, %f2, %f62, %f611;
	add.s32 	%r89, %r7, %r8;
	cvt.rn.f32.u32 	%f613, %r89;
	fma.rn.f32 	%f67, %f613, 0f2F800000, 0f2F000000;
	fma.rn.f32 	%f614, %f67, %f64, %f612;
	div.rn.f32 	%f615, %f610, %f614;
	fma.rn.f32 	%f616, %f2, %f615, %f4;
	fma.rn.f32 	%f617, %f3, %f615, %f5;
	fma.rn.f32 	%f618, %f67, %f615, %f6;
	selp.f32 	%f68, %f616, 0f00000000, %p139;
	selp.f32 	%f619, %f617, 0f00000000, %p139;
	selp.f32 	%f620, %f618, 0f00000000, %p139;
	setp.eq.f32 	%p94, %f68, 0f00000000;
	setp.eq.f32 	%p95, %f619, 0f00000000;
	and.pred  	%p96, %p94, %p95;
	setp.eq.f32 	%p97, %f620, 0f00000000;
	and.pred  	%p98, %p96, %p97;
	@%p98 bra 	$L__BB1_57;
	setp.eq.s32 	%p99, %r99, 0;
	@%p99 bra 	$L__BB1_56;
	add.s32 	%r90, %r99, -1;
	mul.wide.u32 	%rd51, %r90, 16;
	add.s64 	%rd4, %rd1, %rd51;
	ld.local.f32 	%f621, [%rd4];
	setp.neu.f32 	%p100, %f621, %f68;
	@%p100 bra 	$L__BB1_55;
	ld.local.f32 	%f622, [%rd4+4];
	setp.neu.f32 	%p101, %f622, %f619;
	@%p101 bra 	$L__BB1_55;
	ld.local.f32 	%f623, [%rd4+8];
	setp.eq.f32 	%p102, %f623, %f620;
	@%p102 bra 	$L__BB1_57;
$L__BB1_55:
	add.s32 	%r20, %r99, 1;
	mul.wide.u32 	%rd52, %r99, 16;
	add.s64 	%rd53, %rd1, %rd52;
	st.local.v2.f32 	[%rd53], {%f68, %f619};
	st.local.f32 	[%rd53+8], %f620;
	mov.u32 	%r99, %r20;
	bra.uni 	$L__BB1_57;
$L__BB1_56:
	st.local.v2.f32 	[%rd1], {%f68, %f619};
	st.local.f32 	[%rd1+8], %f620;
	mov.b32 	%r99, 1;
$L__BB1_57:
	sub.f32 	%f71, %f18, %f9;
	mul.f32 	%f624, %f3, %f71;
	mul.f32 	%f625, %f67, %f22;
	sub.f32 	%f72, %f624, %f625;
	mul.f32 	%f626, %f2, %f71;
	mul.f32 	%f627, %f67, %f21;
	sub.f32 	%f73, %f627, %f626;
	mul.f32 	%f628, %f22, %f73;
	fma.rn.f32 	%f629, %f21, %f72, %f628;
	mul.f32 	%f630, %f2, %f22;
	mul.f32 	%f631, %f3, %f21;
	sub.f32 	%f74, %f630, %f631;
	fma.rn.f32 	%f75, %f23, %f74, %f629;
	abs.f32 	%f632, %f75;
	cvt.f64.f32 	%fd8, %f632;
	setp.lt.f64 	%p104, %fd8, 0d3EB0C6F7A0B5ED8D;
	mov.pred 	%p140, 0;
	@%p104 bra 	$L__BB1_60;
	rcp.rn.f32 	%f76, %f75;
	sub.f32 	%f77, %f4, %f7;
	sub.f32 	%f78, %f5, %f8;
	sub.f32 	%f79, %f6, %f9;
	mul.f32 	%f633, %f78, %f73;
	fma.rn.f32 	%f634, %f77, %f72, %f633;
	fma.rn.f32 	%f635, %f79, %f74, %f634;
	mul.f32 	%f80, %f635, %f76;
	setp.lt.f32 	%p106, %f80, 0f00000000;
	@%p106 bra 	$L__BB1_60;
	mul.f32 	%f636, %f78, %f23;
	mul.f32 	%f637, %f79, %f22;
	sub.f32 	%f638, %f636, %f637;
	mul.f32 	%f639, %f79, %f21;
	mul.f32 	%f640, %f77, %f23;
	sub.f32 	%f641, %f639, %f640;
	mul.f32 	%f642, %f77, %f22;
	mul.f32 	%f643, %f78, %f21;
	sub.f32 	%f644, %f642, %f643;
	mul.f32 	%f645, %f3, %f641;
	fma.rn.f32 	%f646, %f2, %f638, %f645;
	fma.rn.f32 	%f647, %f67, %f644, %f646;
	mul.f32 	%f648, %f647, %f76;
	setp.geu.f32 	%p107, %f648, 0f00000000;
	add.f32 	%f649, %f80, %f648;
	setp.leu.f32 	%p108, %f649, 0f3F800000;
	and.pred  	%p140, %p107, %p108;
$L__BB1_60:
	mul.f32 	%f650, %f23, %f22;
	mul.f32 	%f651, %f22, %f71;
	sub.f32 	%f652, %f651, %f650;
	mul.f32 	%f653, %f21, %f71;
	mul.f32 	%f654, %f23, %f21;
	sub.f32 	%f655, %f654, %f653;
	mul.f32 	%f656, %f21, %f22;
	sub.f32 	%f657, %f656, %f656;
	mul.f32 	%f658, %f8, %f655;
	fma.rn.f32 	%f659, %f7, %f652, %f658;
	fma.rn.f32 	%f660, %f9, %f657, %f659;
	mul.f32 	%f661, %f4, %f652;
	sub.f32 	%f662, %f660, %f661;
	mul.f32 	%f663, %f5, %f655;
	sub.f32 	%f664, %f662, %f663;
	mul.f32 	%f665, %f6, %f657;
	sub.f32 	%f666, %f664, %f665;
	mul.f32 	%f667, %f3, %f655;
	fma.rn.f32 	%f668, %f2, %f652, %f667;
	fma.rn.f32 	%f669, %f67, %f657, %f668;
	div.rn.f32 	%f670, %f666, %f669;
	fma.rn.f32 	%f671, %f2, %f670, %f4;
	fma.rn.f32 	%f672, %f3, %f670, %f5;
	fma.rn.f32 	%f673, %f67, %f670, %f6;
	selp.f32 	%f81, %f671, 0f00000000, %p140;
	selp.f32 	%f674, %f672, 0f00000000, %p140;
	selp.f32 	%f675, %f673, 0f00000000, %p140;
	setp.eq.f32 	%p109, %f81, 0f00000000;
	setp.eq.f32 	%p110, %f674, 0f00000000;
	and.pred  	%p111, %p109, %p110;
	setp.eq.f32 	%p112, %f675, 0f00000000;
	and.pred  	%p113, %p111, %p112;
	@%p113 bra 	$L__BB1_67;
	setp.eq.s32 	%p114, %r99, 0;
	@%p114 bra 	$L__BB1_66;
	add.s32 	%r92, %r99, -1;
	mul.wide.u32 	%rd54, %r92, 16;
	add.s64 	%rd5, %rd1, %rd54;
	ld.local.f32 	%f676, [%rd5];
	setp.neu.f32 	%p115, %f676, %f81;
	@%p115 bra 	$L__BB1_65;
	ld.local.f32 	%f677, [%rd5+4];
	setp.neu.f32 	%p116, %f677, %f674;
	@%p116 bra 	$L__BB1_65;
	ld.local.f32 	%f678, [%rd5+8];
	setp.eq.f32 	%p117, %f678, %f675;
	@%p117 bra 	$L__BB1_67;
$L__BB1_65:
	add.s32 	%r22, %r99, 1;
	mul.wide.u32 	%rd55, %r99, 16;
	add.s64 	%rd56, %rd1, %rd55;
	st.local.v2.f32 	[%rd56], {%f81, %f674};
	st.local.f32 	[%rd56+8], %f675;
	mov.u32 	%r99, %r22;
	bra.uni 	$L__BB1_67;
$L__BB1_66:
	st.local.v2.f32 	[%rd1], {%f81, %f674};
	st.local.f32 	[%rd1+8], %f675;
	mov.b32 	%r99, 1;
$L__BB1_67:
	sub.f32 	%f84, %f8, %f8;
	mul.f32 	%f679, %f84, %f71;
	mul.f32 	%f680, %f37, %f22;
	sub.f32 	%f85, %f679, %f680;
	mul.f32 	%f681, %f37, %f21;
	sub.f32 	%f86, %f7, %f7;
	mul.f32 	%f682, %f86, %f71;
	sub.f32 	%f87, %f681, %f682;
	mul.f32 	%f683, %f86, %f22;
	mul.f32 	%f684, %f84, %f21;
	sub.f32 	%f88, %f683, %f684;
	mul.f32 	%f685, %f84, %f73;
	fma.rn.f32 	%f686, %f86, %f72, %f685;
	fma.rn.f32 	%f89, %f37, %f74, %f686;
	abs.f32 	%f687, %f89;
	cvt.f64.f32 	%fd9, %f687;
	setp.lt.f64 	%p119, %fd9, 0d3EB0C6F7A0B5ED8D;
	mov.pred 	%p141, 0;
	@%p119 bra 	$L__BB1_70;
	rcp.rn.f32 	%f90, %f89;
	sub.f32 	%f91, %f4, %f7;
	sub.f32 	%f92, %f5, %f8;
	sub.f32 	%f93, %f6, %f9;
	mul.f32 	%f688, %f92, %f73;
	fma.rn.f32 	%f689, %f91, %f72, %f688;
	fma.rn.f32 	%f690, %f93, %f74, %f689;
	mul.f32 	%f94, %f690, %f90;
	setp.lt.f32 	%p121, %f94, 0f00000000;
	@%p121 bra 	$L__BB1_70;
	mul.f32 	%f691, %f92, %f37;
	mul.f32 	%f692, %f93, %f84;
	sub.f32 	%f693, %f691, %f692;
	mul.f32 	%f694, %f93, %f86;
	mul.f32 	%f695, %f91, %f37;
	sub.f32 	%f696, %f694, %f695;
	mul.f32 	%f697, %f91, %f84;
	mul.f32 	%f698, %f92, %f86;
	sub.f32 	%f699, %f697, %f698;
	mul.f32 	%f700, %f3, %f696;
	fma.rn.f32 	%f701, %f2, %f693, %f700;
	fma.rn.f32 	%f702, %f67, %f699, %f701;
	mul.f32 	%f703, %f702, %f90;
	setp.geu.f32 	%p122, %f703, 0f00000000;
	add.f32 	%f704, %f94, %f703;
	setp.leu.f32 	%p123, %f704, 0f3F800000;
	and.pred  	%p141, %p122, %p123;
$L__BB1_70:
	mul.f32 	%f705, %f8, %f87;
	fma.rn.f32 	%f706, %f7, %f85, %f705;
	fma.rn.f32 	%f707, %f9, %f88, %f706;
	mul.f32 	%f708, %f4, %f85;
	sub.f32 	%f709, %f707, %f708;
	mul.f32 	%f710, %f5, %f87;
	sub.f32 	%f711, %f709, %f710;
	mul.f32 	%f712, %f6, %f88;
	sub.f32 	%f713, %f711, %f712;
	mul.f32 	%f714, %f3, %f87;
	fma.rn.f32 	%f715, %f2, %f85, %f714;
	fma.rn.f32 	%f716, %f67, %f88, %f715;
	div.rn.f32 	%f717, %f713, %f716;
	fma.rn.f32 	%f718, %f2, %f717, %f4;
	fma.rn.f32 	%f719, %f3, %f717, %f5;
	fma.rn.f32 	%f720, %f67, %f717, %f6;
	selp.f32 	%f95, %f718, 0f00000000, %p141;
	selp.f32 	%f721, %f719, 0f00000000, %p141;
	selp.f32 	%f722, %f720, 0f00000000, %p141;
	setp.eq.f32 	%p124, %f95, 0f00000000;
	setp.eq.f32 	%p125, %f721, 0f00000000;
	and.pred  	%p126, %p124, %p125;
	setp.eq.f32 	%p127, %f722, 0f00000000;
	and.pred  	%p128, %p126, %p127;
	@%p128 bra 	$L__BB1_77;
	setp.eq.s32 	%p129, %r99, 0;
	@%p129 bra 	$L__BB1_76;
	add.s32 	%r94, %r99, -1;
	mul.wide.u32 	%rd57, %r94, 16;
	add.s64 	%rd6, %rd1, %rd57;
	ld.local.f32 	%f723, [%rd6];
	setp.neu.f32 	%p130, %f723, %f95;
	@%p130 bra 	$L__BB1_75;
	ld.local.f32 	%f724, [%rd6+4];
	setp.neu.f32 	%p131, %f724, %f721;
	@%p131 bra 	$L__BB1_75;
	ld.local.f32 	%f725, [%rd6+8];
	setp.eq.f32 	%p132, %f725, %f722;
	@%p132 bra 	$L__BB1_77;
$L__BB1_75:
	mul.wide.u32 	%rd58, %r99, 16;
	add.s64 	%rd59, %rd1, %rd58;
	st.local.v2.f32 	[%rd59], {%f95, %f721};
	st.local.f32 	[%rd59+8], %f722;
	bra.uni 	$L__BB1_77;
$L__BB1_76:
	st.local.v2.f32 	[%rd1], {%f95, %f721};
	st.local.f32 	[%rd1+8], %f722;
$L__BB1_77:
	add.s32 	%r96, %r96, 1;
	setp.ne.s32 	%p133, %r96, 0;
	add.s64 	%rd64, %rd64, 48;
	@%p133 bra 	$L__BB1_2;
$L__BB1_78:
	ld.param.u64 	%rd63, [_Z15trace_on_prismsP8prism_cujP6ray_cujP6float4jP17curandStateXORWOW_param_6];
	cvta.to.global.u64 	%rd60, %rd63;
	mov.u32 	%r95, %tid.x;
	mul.wide.u32 	%rd61, %r95, 48;
	add.s64 	%rd62, %rd60, %rd61;
	st.global.v2.u32 	[%rd62], {%r8, %r1};
	st.global.v2.u32 	[%rd62+8], {%r2, %r5};
	st.global.v2.u32 	[%rd62+16], {%r6, %r7};
	st.global.v2.u32 	[%rd62+24], {%r3, %r4};
	st.global.f32 	[%rd62+32], %f1;
	st.global.f64 	[%rd62+40], %fd1;
	ret;

}


// ===== COMPILED SASS (sm_100) =====

	.target	sm_100

	.elftype	@"ET_EXEC"


//--------------------- .note.nv.tkinfo           --------------------------
	.section	.note.nv.tkinfo,"",@"SHT_NOTE"
	.sectionflags	@"SHF_NOTE_NV_TKINFO"
	.tkinfo
        /*0018*/ 	.word	0x00000002
        /*0030*/ 	.string	""
        /*0030*/ 	.string	"ptxas"
        /*0030*/ 	.string	"Cuda compilation tools, release 13.0, V13.0.88"
        /*0030*/ 	.string	"Build cuda_13.0.r13.0/compiler.36424714_0"
        /*0030*/ 	.string	"-arch sm_100 -m 64 "



//--------------------- .note.nv.cuinfo           --------------------------
	.section	.note.nv.cuinfo,"",@"SHT_NOTE"
	.sectionflags	@"SHF_NOTE_NV_CUINFO"
        /*0018*/ 	.short	0x0002
        /*001a*/ 	.short	0x0064
        /*001c*/ 	.short	0x0082
	.zero		2


//--------------------- .nv.info                  --------------------------
	.section	.nv.info,"",@"SHT_CUDA_INFO"
	.align	4


	//----- nvinfo : EIATTR_REGCOUNT
	.align		4
        /*0000*/ 	.byte	0x04, 0x2f
        /*0002*/ 	.short	(.L_10 - .L_9)
	.align		4
.L_9:
        /*0004*/ 	.word	index@(_Z11init_randomP17curandStateXORWOWm)
        /*0008*/ 	.word	0x0000001f


	//----- nvinfo : EIATTR_FRAME_SIZE
	.align		4
.L_10:
        /*000c*/ 	.byte	0x04, 0x11
        /*000e*/ 	.short	(.L_12 - .L_11)
	.align		4
.L_11:
        /*0010*/ 	.word	index@(_Z11init_randomP17curandStateXORWOWm)
        /*0014*/ 	.word	0x00000000


	//----- nvinfo : EIATTR_REGCOUNT
	.align		4
.L_12:
        /*0018*/ 	.byte	0x04, 0x2f
        /*001a*/ 	.short	(.L_14 - .L_13)
	.align		4
.L_13:
        /*001c*/ 	.word	index@(_Z15trace_on_prismsP8prism_cujP6ray_cujP6float4jP17curandStateXORWOW)
        /*0020*/ 	.word	0x0000002f


	//----- nvinfo : EIATTR_FRAME_SIZE
	.align		4
.L_14:
        /*0024*/ 	.byte	0x04, 0x11
        /*0026*/ 	.short	(.L_16 - .L_15)
	.align		4
.L_15:
        /*0028*/ 	.word	index@($__internal_1_$__cuda_sm3x_div_rn_noftz_f32_slowpath)
        /*002c*/ 	.word	0x00000000


	//----- nvinfo : EIATTR_FRAME_SIZE
	.align		4
.L_16:
        /*0030*/ 	.byte	0x04, 0x11
        /*0032*/ 	.short	(.L_18 - .L_17)
	.align		4
.L_17:
        /*0034*/ 	.word	index@($__internal_0_$__cuda_sm20_rcp_rn_f32_slowpath)
        /*0038*/ 	.word	0x00000000


	//----- nvinfo : EIATTR_FRAME_SIZE
	.align		4
.L_18:
        /*003c*/ 	.byte	0x04, 0x11
        /*003e*/ 	.short	(.L_20 - .L_19)
	.align		4
.L_19:
        /*0040*/ 	.word	index@(_Z15trace_on_prismsP8prism_cujP6ray_cujP6float4jP17curandStateXORWOW)
        /*0044*/ 	.word	0x00000000


	//----- nvinfo : EIATTR_MIN_STACK_SIZE
	.align		4
.L_20:
        /*0048*/ 	.byte	0x04, 0x12
        /*004a*/ 	.short	(.L_22 - .L_21)
	.align		4
.L_21:
        /*004c*/ 	.word	index@(_Z15trace_on_prismsP8prism_cujP6ray_cujP6float4jP17curandStateXORWOW)
        /*0050*/ 	.word	0x00000000


	//----- nvinfo : EIATTR_MIN_STACK_SIZE
	.align		4
.L_22:
        /*0054*/ 	.byte	0x04, 0x12
        /*0056*/ 	.short	(.L_24 - .L_23)
	.align		4
.L_23:
        /*0058*/ 	.word	index@(_Z11init_randomP17curandStateXORWOWm)
        /*005c*/ 	.word	0x00000000
.L_24:


//--------------------- .nv.compat                --------------------------
	.section	.nv.compat,"",@"SHT_CUDA_COMPAT_INFO"
	.align	4
        /*0000*/ 	.byte	0x02, 0x09, 0x00, 0x00, 0x02, 0x02, 0x01, 0x00, 0x02, 0x05, 0x05, 0x00, 0x03, 0x07, 0x01, 0x01
        /*0010*/ 	.byte	0x02, 0x03, 0x00, 0x00, 0x02, 0x06, 0x01, 0x00, 0x04, 0x0b, 0x08, 0x00, 0x01, 0x00, 0x00, 0x00
        /*0020*/ 	.byte	0x00, 0x00, 0x00, 0x00


//--------------------- .nv.info._Z15trace_on_prismsP8prism_cujP6ray_cujP6float4jP17curandStateXORWOW --------------------------
	.section	.nv.info._Z15trace_on_prismsP8prism_cujP6ray_cujP6float4jP17curandStateXORWOW,"",@"SHT_CUDA_INFO"
	.sectionflags	@""
	.align	4


	//----- nvinfo : EIATTR_CUDA_API_VERSION
	.align		4
        /*0000*/ 	.byte	0x04, 0x37
        /*0002*/ 	.short	(.L_26 - .L_25)
.L_25:
        /*0004*/ 	.word	0x00000082


	//----- nvinfo : EIATTR_KPARAM_INFO
	.align		4
.L_26:
        /*0008*/ 	.byte	0x04, 0x17
        /*000a*/ 	.short	(.L_28 - .L_27)
.L_27:
        /*000c*/ 	.word	0x00000000
        /*0010*/ 	.short	0x0006
        /*0012*/ 	.short	0x0030
        /*0014*/ 	.byte	0x00, 0xf5, 0x21, 0x00


	//----- nvinfo : EIATTR_KPARAM_INFO
	.align		4
.L_28:
        /*0018*/ 	.byte	0x04, 0x17
        /*001a*/ 	.short	(.L_30 - .L_29)
.L_29:
        /*001c*/ 	.word	0x00000000
        /*0020*/ 	.short	0x0005
        /*0022*/ 	.short	0x0028
        /*0024*/ 	.byte	0x00, 0xf0, 0x11, 0x00


	//----- nvinfo : EIATTR_KPARAM_INFO
	.align		4
.L_30:
        /*0028*/ 	.byte	0x04, 0x17
        /*002a*/ 	.short	(.L_32 - .L_31)
.L_31:
        /*002c*/ 	.word	0x00000000
        /*0030*/ 	.short	0x0004
        /*0032*/ 	.short	0x0020
        /*0034*/ 	.byte	0x00, 0xf5, 0x21, 0x00


	//----- nvinfo : EIATTR_KPARAM_INFO
	.align		4
.L_32:
        /*0038*/ 	.byte	0x04, 0x17
        /*003a*/ 	.short	(.L_34 - .L_33)
.L_33:
        /*003c*/ 	.word	0x00000000
        /*0040*/ 	.short	0x0003
        /*0042*/ 	.short	0x0018
        /*0044*/ 	.byte	0x00, 0xf0, 0x11, 0x00


	//----- nvinfo : EIATTR_KPARAM_INFO
	.align		4
.L_34:
        /*0048*/ 	.byte	0x04, 0x17
        /*004a*/ 	.short	(.L_36 - .L_35)
.L_35:
        /*004c*/ 	.word	0x00000000
        /*0050*/ 	.short	0x0002
        /*0052*/ 	.short	0x0010
        /*0054*/ 	.byte	0x00, 0xf5, 0x21, 0x00


	//----- nvinfo : EIATTR_KPARAM_INFO
	.align		4
.L_36:
        /*0058*/ 	.byte	0x04, 0x17
        /*005a*/ 	.short	(.L_38 - .L_37)
.L_37:
        /*005c*/ 	.word	0x00000000
        /*0060*/ 	.short	0x0001
        /*0062*/ 	.short	0x0008
        /*0064*/ 	.byte	0x00, 0xf0, 0x11, 0x00


	//----- nvinfo : EIATTR_KPARAM_INFO
	.align		4
.L_38:
        /*0068*/ 	.byte	0x04, 0x17
        /*006a*/ 	.short	(.L_40 - .L_39)
.L_39:
        /*006c*/ 	.word	0x00000000
        /*0070*/ 	.short	0x0000
        /*0072*/ 	.short	0x0000
        /*0074*/ 	.byte	0x00, 0xf5, 0x21, 0x00


	//----- nvinfo : EIATTR_SPARSE_MMA_MASK
	.align		4
.L_40:
        /*0078*/ 	.byte	0x03, 0x50
        /*007a*/ 	.short	0x0000


	//----- nvinfo : EIATTR_MAXREG_COUNT
	.align		4
        /*007c*/ 	.byte	0x03, 0x1b
        /*007e*/ 	.short	0x00ff


	//----- nvinfo : EIATTR_NUM_BARRIERS
	.align		4
        /*0080*/ 	.byte	0x02, 0x4c
        /*0082*/ 	.byte	0x01
	.zero		1


	//----- nvinfo : EIATTR_MERCURY_ISA_VERSION
	.align		4
        /*0084*/ 	.byte	0x03, 0x5f
        /*0086*/ 	.short	0x0101


	//----- nvinfo : EIATTR_UNUSED_LOAD_BYTE_OFFSET
	.align		4
        /*0088*/ 	.byte	0x04, 0x44
        /*008a*/ 	.short	(.L_42 - .L_41)


	//   ....[0]....
.L_41:
        /*008c*/ 	.word	0x00000250
        /*0090*/ 	.word	0x00000fff


	//----- nvinfo : EIATTR_VRC_CTA_INIT_COUNT
	.align		4
.L_42:
        /*0094*/ 	.byte	0x02, 0x4a
	.zero		1
	.zero		1


	//----- nvinfo : EIATTR_EXIT_INSTR_OFFSETS
	.align		4
        /*0098*/ 	.byte	0x04, 0x1c
        /*009a*/ 	.short	(.L_44 - .L_43)


	//   ....[0]....
.L_43:
        /*009c*/ 	.word	0x00004cf0


	//----- nvinfo : EIATTR_CRS_STACK_SIZE
	.align		4
.L_44:
        /*00a0*/ 	.byte	0x04, 0x1e
        /*00a2*/ 	.short	(.L_46 - .L_45)
.L_45:
        /*00a4*/ 	.word	0x00000000


	//----- nvinfo : EIATTR_CBANK_PARAM_SIZE
	.align		4
.L_46:
        /*00a8*/ 	.byte	0x03, 0x19
        /*00aa*/ 	.short	0x0038


	//----- nvinfo : EIATTR_PARAM_CBANK
	.align		4
        /*00ac*/ 	.byte	0x04, 0x0a
        /*00ae*/ 	.short	(.L_48 - .L_47)
	.align		4
.L_47:
        /*00b0*/ 	.word	index@(.nv.constant0._Z15trace_on_prismsP8prism_cujP6ray_cujP6float4jP17curandStateXORWOW)
        /*00b4*/ 	.short	0x0380
        /*00b6*/ 	.short	0x0038


	//----- nvinfo : EIATTR_SW_WAR
	.align		4
.L_48:
        /*00b8*/ 	.byte	0x04, 0x36
        /*00ba*/ 	.short	(.L_50 - .L_49)
.L_49:
        /*00bc*/ 	.word	0x00000008
.L_50:


//--------------------- .nv.info._Z11init_randomP17curandStateXORWOWm --------------------------
	.section	.nv.info._Z11init_randomP17curandStateXORWOWm,"",@"SHT_CUDA_INFO"
	.sectionflags	@""
	.align	4


	//----- nvinfo : EIATTR_CUDA_API_VERSION
	.align		4
        /*0000*/ 	.byte	0x04, 0x37
        /*0002*/ 	.short	(.L_52 - .L_51)
.L_51:
        /*0004*/ 	.word	0x00000082


	//----- nvinfo : EIATTR_KPARAM_INFO
	.align		4
.L_52:
        /*0008*/ 	.byte	0x04, 0x17
        /*000a*/ 	.short	(.L_54 - .L_53)
.L_53:
        /*000c*/ 	.word	0x00000000
        /*0010*/ 	.short	0x0001
        /*0012*/ 	.short	0x0008
        /*0014*/ 	.byte	0x00, 0xf0, 0x21, 0x00


	//----- nvinfo : EIATTR_KPARAM_INFO
	.align		4
.L_54:
        /*0018*/ 	.byte	0x04, 0x17
        /*001a*/ 	.short	(.L_56 - .L_55)
.L_55:
        /*001c*/ 	.word	0x00000000
        /*0020*/ 	.short	0x0000
        /*0022*/ 	.short	0x0000
        /*0024*/ 	.byte	0x00, 0xf5, 0x21, 0x00


	//----- nvinfo : EIATTR_SPARSE_MMA_MASK
	.align		4
.L_56:
        /*0028*/ 	.byte	0x03, 0x50
        /*002a*/ 	.short	0x0000


	//----- nvinfo : EIATTR_MAXREG_COUNT
	.align		4
        /*002c*/ 	.byte	0x03, 0x1b
        /*002e*/ 	.short	0x00ff


	//----- nvinfo : EIATTR_MERCURY_ISA_VERSION
	.align		4
        /*0030*/ 	.byte	0x03, 0x5f
        /*0032*/ 	.short	0x0101


	//----- nvinfo : EIATTR_VRC_CTA_INIT_COUNT
	.align		4
        /*0034*/ 	.byte	0x02, 0x4a
	.zero		1
	.zero		1


	//----- nvinfo : EIATTR_EXIT_INSTR_OFFSETS
	.align		4
        /*0038*/ 	.byte	0x04, 0x1c
        /*003a*/ 	.short	(.L_58 - .L_57)


	//   ....[0]....
.L_57:
        /*003c*/ 	.word	0x00000f20


	//----- nvinfo : EIATTR_CRS_STACK_SIZE
	.align		4
.L_58:
        /*0040*/ 	.byte	0x04, 0x1e
        /*0042*/ 	.short	(.L_60 - .L_59)
.L_59:
        /*0044*/ 	.word	0x00000000


	//----- nvinfo : EIATTR_CBANK_PARAM_SIZE
	.align		4
.L_60:
        /*0048*/ 	.byte	0x03, 0x19
        /*004a*/ 	.short	0x0010


	//----- nvinfo : EIATTR_PARAM_CBANK
	.align		4
        /*004c*/ 	.byte	0x04, 0x0a
        /*004e*/ 	.short	(.L_62 - .L_61)
	.align		4
.L_61:
        /*0050*/ 	.word	index@(.nv.constant0._Z11init_randomP17curandStateXORWOWm)
        /*0054*/ 	.short	0x0380
        /*0056*/ 	.short	0x0010


	//----- nvinfo : EIATTR_SW_WAR
	.align		4
.L_62:
        /*0058*/ 	.byte	0x04, 0x36
        /*005a*/ 	.short	(.L_64 - .L_63)
.L_63:
        /*005c*/ 	.word	0x00000008
.L_64:


//--------------------- .nv.callgraph             --------------------------
	.section	.nv.callgraph,"",@"SHT_CUDA_CALLGRAPH"
	.align	4
	.sectionentsize	8
	.align		4
        /*0000*/ 	.word	0x00000000
	.align		4
        /*0004*/ 	.word	0xffffffff
	.align		4
        /*0008*/ 	.word	0x00000000
	.align		4
        /*000c*/ 	.word	0xfffffffe
	.align		4
        /*0010*/ 	.word	0x00000000
	.align		4
        /*0014*/ 	.word	0xfffffffd
	.align		4
        /*0018*/ 	.word	0x00000000
	.align		4
        /*001c*/ 	.word	0xfffffffc


//--------------------- .nv.constant4             --------------------------
	.section	.nv.constant4,"a",@progbits
	.align	8
	.align		8
.nv.constant4:
        /*0000*/ 	.dword	precalc_xorwow_matrix
	.align		8
        /*0008*/ 	.dword	precalc_xorwow_offset_matrix
	.align		8
        /*0010*/ 	.dword	mrg32k3aM1
	.align		8
        /*0018*/ 	.dword	mrg32k3aM2
	.align		8
        /*0020*/ 	.dword	mrg32k3aM1SubSeq
	.align		8
        /*0028*/ 	.dword	mrg32k3aM2SubSeq
	.align		8
        /*0030*/ 	.dword	mrg32k3aM1Seq
	.align		8
        /*0038*/ 	.dword	mrg32k3aM2Seq


//--------------------- .nv.constant3             --------------------------
	.section	.nv.constant3,"a",@progbits
	.align	8
.nv.constant3:
	.type		__cr_lgamma_table,@object
	.size		__cr_lgamma_table,(.L_8 - __cr_lgamma_table)
__cr_lgamma_table:
        /*0000*/ 	.byte	0x00, 0x00, 0x00, 0x00, 0x00, 0x00, 0x00, 0x00, 0x00, 0x00, 0x00, 0x00, 0x00, 0x00, 0x00, 0x00
        /*0010*/ 	.byte	0xef, 0x39, 0xfa, 0xfe, 0x42, 0x2e, 0xe6, 0x3f, 0x02, 0x20, 0x2a, 0xfa, 0x0b, 0xab, 0xfc, 0x3f
        /*0020*/ 	.byte	0xf9, 0x2c, 0x92, 0x7c, 0xa7, 0x6c, 0x09, 0x40, 0xc9, 0x79, 0x44, 0x3c, 0x64, 0x26, 0x13, 0x40
        /*0030*/ 	.byte	0xca, 0x01, 0xcf, 0x3a, 0x27, 0x51, 0x1a, 0x40, 0x30, 0xcc, 0x2d, 0xf3, 0xe1, 0x0c, 0x21, 0x40
        /*0040*/ 	.byte	0x0d, 0xb7, 0xfc, 0x82, 0x8e, 0x35, 0x25, 0x40
.L_8:


//--------------------- .text._Z15trace_on_prismsP8prism_cujP6ray_cujP6float4jP17curandStateXORWOW --------------------------
	.section	.text._Z15trace_on_prismsP8prism_cujP6ray_cujP6float4jP17curandStateXORWOW,"ax",@progbits
	.align	128
        .global         _Z15trace_on_prismsP8prism_cujP6ray_cujP6float4jP17curandStateXORWOW
        .type           _Z15trace_on_prismsP8prism_cujP6ray_cujP6float4jP17curandStateXORWOW,@function
        .size           _Z15trace_on_prismsP8prism_cujP6ray_cujP6float4jP17curandStateXORWOW,(.L_x_114 - _Z15trace_on_prismsP8prism_cujP6ray_cujP6float4jP17curandStateXORWOW)
        .other          _Z15trace_on_prismsP8prism_cujP6ray_cujP6float4jP17curandStateXORWOW,@"STO_CUDA_ENTRY STV_DEFAULT"
_Z15trace_on_prismsP8prism_cujP6ray_cujP6float4jP17curandStateXORWOW:
.text._Z15trace_on_prismsP8prism_cujP6ray_cujP6float4jP17curandStateXORWOW:
[----:B------:R-:W-:Y:S08]  /*0000*/  LDC R1, c[0x0][0x37c] ;  /* 0x0000df00ff017b82 */ /* 0x000ff00000000800 */
[----:B------:R-:W0:Y:S01]  /*0010*/  LDC R11, c[0x0][0x3a8] ;  /* 0x0000ea00ff0b7b82 */ /* 0x000e220000000800 */
[----:B------:R-:W1:Y:S01]  /*0020*/  LDCU UR6, c[0x0][0x370] ;  /* 0x00006e00ff0677ac */ /* 0x000e620008000800 */
[----:B------:R-:W2:Y:S01]  /*0030*/  S2R R7, SR_TID.X ;  /* 0x0000000000077919 */ /* 0x000ea20000002100 */
[----:B------:R-:W3:Y:S05]  /*0040*/  LDCU.64 UR10, c[0x0][0x358] ;  /* 0x00006b00ff0a77ac */ /* 0x000eea0008000a00 */
[----:B------:R-:W-:Y:S08]  /*0050*/  S2UR UR4, SR_CTAID.X ;  /* 0x00000000000479c3 */ /* 0x000ff00000002500 */
[----:B------:R-:W1:Y:S01]  /*0060*/  S2UR UR5, SR_CTAID.Y ;  /* 0x00000000000579c3 */ /* 0x000e620000002600 */
[----:B0-----:R-:W0:Y:S07]  /*0070*/  I2F.U32.RP R0, R11 ;  /* 0x0000000b00007306 */ /* 0x001e2e0000209000 */
[----:B------:R-:W2:Y:S01]  /*0080*/  LDC.64 R12, c[0x0][0x3b0] ;  /* 0x0000ec00ff0c7b82 */ /* 0x000ea20000000a00 */
[----:B------:R-:W-:Y:S01]  /*0090*/  ISETP.NE.U32.AND P2, PT, R11, RZ, PT ;  /* 0x000000ff0b00720c */ /* 0x000fe20003f45070 */
[----:B0-----:R-:W0:Y:S01]  /*00a0*/  MUFU.RCP R0, R0 ;  /* 0x0000000000007308 */ /* 0x001e220000001000 */
[----:B-1----:R-:W-:Y:S01]  /*00b0*/  UIMAD UR4, UR5, UR6, UR4 ;  /* 0x00000006050472a4 */ /* 0x002fe2000f8e0204 */
[----:B------:R-:W1:Y:S01]  /*00c0*/  LDCU UR6, c[0x0][0x388] ;  /* 0x00007100ff0677ac */ /* 0x000e620008000800 */
[----:B--2---:R-:W-:-:S05]  /*00d0*/  IMAD.WIDE.U32 R12, R7, 0x30, R12 ;  /* 0x00000030070c7825 */ /* 0x004fca00078e000c */
[----:B---3--:R-:W2:Y:S01]  /*00e0*/  LDG.E.64 R24, desc[UR10][R12.64] ;  /* 0x0000000a0c187981 */ /* 0x008ea2000c1e1b00 */
[----:B0-----:R-:W-:-:S03]  /*00f0*/  IADD3 R2, PT, PT, R0, 0xffffffe, RZ ;  /* 0x0ffffffe00027810 */ /* 0x001fc60007ffe0ff */
[----:B------:R-:W3:Y:S01]  /*0100*/  LDG.E.64 R32, desc[UR10][R12.64+0x10] ;  /* 0x0000100a0c207981 */ /* 0x000ee2000c1e1b00 */
[----:B------:R0:W4:Y:S03]  /*0110*/  F2I.FTZ.U32.TRUNC.NTZ R3, R2 ;  /* 0x0000000200037305 */ /* 0x000126000021f000 */
[----:B------:R-:W3:Y:S04]  /*0120*/  LDG.E.64 R8, desc[UR10][R12.64+0x8] ;  /* 0x0000080a0c087981 */ /* 0x000ee8000c1e1b00 */
[----:B------:R1:W5:Y:S01]  /*0130*/  LDG.E.64 R30, desc[UR10][R12.64+0x28] ;  /* 0x0000280a0c1e7981 */ /* 0x000362000c1e1b00 */
[----:B0-----:R-:W-:-:S03]  /*0140*/  HFMA2 R2, -RZ, RZ, 0, 0 ;  /* 0x00000000ff027431 */ /* 0x001fc600000001ff */
[----:B------:R0:W5:Y:S01]  /*0150*/  LDG.E.64 R28, desc[UR10][R12.64+0x18] ;  /* 0x0000180a0c1c7981 */ /* 0x000162000c1e1b00 */
[----:B----4-:R-:W-:-:S05]  /*0160*/  IADD3 R4, PT, PT, RZ, -R3, RZ ;  /* 0x80000003ff047210 */ /* 0x010fca0007ffe0ff */
[----:B------:R-:W-:-:S04]  /*0170*/  IMAD R5, R4, R11, RZ ;  /* 0x0000000b04057224 */ /* 0x000fc800078e02ff */
[----:B------:R-:W-:Y:S02]  /*0180*/  IMAD.HI.U32 R3, R3, R5, R2 ;  /* 0x0000000503037227 */ /* 0x000fe400078e0002 */
[----:B------:R-:W4:Y:S01]  /*0190*/  LDC.64 R4, c[0x0][0x3a0] ;  /* 0x0000e800ff047b82 */ /* 0x000f220000000a00 */
[----:B------:R0:W5:Y:S03]  /*01a0*/  LDG.E R2, desc[UR10][R12.64+0x20] ;  /* 0x0000200a0c027981 */ /* 0x000166000c1e1900 */
[----:B------:R-:W-:-:S05]  /*01b0*/  IMAD.HI.U32 R3, R3, UR4, RZ ;  /* 0x0000000403037c27 */ /* 0x000fca000f8e00ff */
[----:B------:R-:W-:-:S05]  /*01c0*/  IADD3 R0, PT, PT, -R3, RZ, RZ ;  /* 0x000000ff03007210 */ /* 0x000fca0007ffe1ff */
[----:B------:R-:W-:-:S05]  /*01d0*/  IMAD R0, R11, R0, UR4 ;  /* 0x000000040b007e24 */ /* 0x000fca000f8e0200 */
[----:B------:R-:W-:-:S13]  /*01e0*/  ISETP.GE.U32.AND P0, PT, R0, R11, PT ;  /* 0x0000000b0000720c */ /* 0x000fda0003f06070 */
[----:B------:R-:W-:-:S04]  /*01f0*/  @P0 IADD3 R0, PT, PT, R0, -R11, RZ ;  /* 0x8000000b00000210 */ /* 0x000fc80007ffe0ff */
[----:B------:R-:W-:Y:S02]  /*0200*/  ISETP.GE.U32.AND P1, PT, R0, R11, PT ;  /* 0x0000000b0000720c */ /* 0x000fe40003f26070 */
[----:B------:R-:W-:-:S11]  /*0210*/  @P0 IADD3 R3, PT, PT, R3, 0x1, RZ ;  /* 0x0000000103030810 */ /* 0x000fd60007ffe0ff */
[----:B------:R-:W-:Y:S02]  /*0220*/  @P1 IADD3 R3, PT, PT, R3, 0x1, RZ ;  /* 0x0000000103031810 */ /* 0x000fe40007ffe0ff */
[----:B------:R-:W-:-:S05]  /*0230*/  @!P2 LOP3.LUT R3, RZ, R11, RZ, 0x33, !PT ;  /* 0x0000000bff03a212 */ /* 0x000fca00078e33ff */
[----:B----4-:R-:W-:-:S06]  /*0240*/  IMAD.WIDE.U32 R4, R3, 0x10, R4 ;  /* 0x0000001003047825 */ /* 0x010fcc00078e0004 */
[----:B------:R-:W4:Y:S01]  /*0250*/  LDG.E.128 R4, desc[UR10][R4.64] ;  /* 0x0000000a04047981 */ /* 0x000f22000c1e1d00 */
[----:B-1----:R-:W-:Y:S01]  /*0260*/  UISETP.NE.AND UP0, UPT, UR6, URZ, UPT ;  /* 0x000000ff0600728c */ /* 0x002fe2000bf05270 */
[----:B------:R-:W-:Y:S01]  /*0270*/  BAR.SYNC.DEFER_BLOCKING 0x0 ;  /* 0x0000000000007b1d */ /* 0x000fe20000010000 */
[----:B--2---:R-:W-:-:S04]  /*0280*/  SHF.R.U32.HI R0, RZ, 0x2, R25 ;  /* 0x00000002ff007819 */ /* 0x004fc80000011619 */
[----:B------:R-:W-:Y:S02]  /*0290*/  LOP3.LUT R0, R0, R25, RZ, 0x3c, !PT ;  /* 0x0000001900007212 */ /* 0x000fe400078e3cff */
[C---:B---3--:R-:W-:Y:S02]  /*02a0*/  SHF.L.U32 R10, R33.reuse, 0x4, RZ ;  /* 0x00000004210a7819 */ /* 0x048fe400000006ff */
[----:B------:R-:W-:Y:S02]  /*02b0*/  SHF.L.U32 R3, R0, 0x1, RZ ;  /* 0x0000000100037819 */ /* 0x000fe400000006ff */
[----:B------:R-:W-:Y:S02]  /*02c0*/  SHF.R.U32.HI R11, RZ, 0x2, R8 ;  /* 0x00000002ff0b7819 */ /* 0x000fe40000011608 */
[----:B------:R-:W-:Y:S02]  /*02d0*/  LOP3.LUT R3, R33, R10, R3, 0x96, !PT ;  /* 0x0000000a21037212 */ /* 0x000fe400078e9603 */
[----:B------:R-:W-:-:S02]  /*02e0*/  LOP3.LUT R8, R11, R8, RZ, 0x3c, !PT ;  /* 0x000000080b087212 */ /* 0x000fc400078e3cff */
[----:B------:R-:W-:Y:S02]  /*02f0*/  LOP3.LUT R11, R3, R0, RZ, 0x3c, !PT ;  /* 0x00000000030b7212 */ /* 0x000fe400078e3cff */
[----:B------:R-:W-:Y:S02]  /*0300*/  SHF.L.U32 R0, R8, 0x1, RZ ;  /* 0x0000000108007819 */ /* 0x000fe400000006ff */
[----:B------:R-:W-:-:S04]  /*0310*/  SHF.L.U32 R3, R11, 0x4, RZ ;  /* 0x000000040b037819 */ /* 0x000fc800000006ff */
[----:B------:R-:W-:-:S04]  /*0320*/  LOP3.LUT R0, R8, R0, R3, 0x96, !PT ;  /* 0x0000000008007212 */ /* 0x000fc800078e9603 */
[----:B------:R-:W-:Y:S02]  /*0330*/  LOP3.LUT R26, R0, R11, RZ, 0x3c, !PT ;  /* 0x0000000b001a7212 */ /* 0x000fe400078e3cff */
[C---:B------:R-:W-:Y:S02]  /*0340*/  IADD3 R0, PT, PT, R24.reuse, 0x587c5, R11 ;  /* 0x000587c518007810 */ /* 0x040fe40007ffe00b */
[C---:B------:R-:W-:Y:S02]  /*0350*/  IADD3 R3, PT, PT, R24.reuse, 0xb0f8a, R26 ;  /* 0x000b0f8a18037810 */ /* 0x040fe40007ffe01a */
[----:B------:R-:W-:Y:S02]  /*0360*/  I2FP.F32.U32 R0, R0 ;  /* 0x0000000000007245 */ /* 0x000fe40000201000 */
[----:B------:R-:W-:Y:S02]  /*0370*/  IADD3 R24, PT, PT, R24, 0x10974f, RZ ;  /* 0x0010974f18187810 */ /* 0x000fe40007ffe0ff */
[----:B----4-:R-:W-:-:S02]  /*0380*/  R2UR UR9, R6 ;  /* 0x00000000060972ca */ /* 0x010fc400000e0000 */
[----:B------:R-:W-:-:S04]  /*0390*/  SHF.R.U32.HI R6, RZ, 0x2, R9 ;  /* 0x00000002ff067819 */ /* 0x000fc80000011609 */
[----:B------:R-:W-:Y:S02]  /*03a0*/  LOP3.LUT R6, R6, R9, RZ, 0x3c, !PT ;  /* 0x0000000906067212 */ /* 0x000fe400078e3cff */
[----:B------:R-:W-:Y:S02]  /*03b0*/  R2UR UR8, R5 ;  /* 0x00000000050872ca */ /* 0x000fe400000e0000 */
[----:B------:R-:W-:Y:S02]  /*03c0*/  SHF.L.U32 R7, R6, 0x1, RZ ;  /* 0x0000000106077819 */ /* 0x000fe400000006ff */
[----:B------:R-:W-:Y:S02]  /*03d0*/  SHF.L.U32 R5, R26, 0x4, RZ ;  /* 0x000000041a057819 */ /* 0x000fe400000006ff */
[----:B------:R-:W-:Y:S02]  /*03e0*/  R2UR UR7, R4 ;  /* 0x00000000040772ca */ /* 0x000fe400000e0000 */
[----:B------:R-:W-:-:S02]  /*03f0*/  MOV R9, 0x2f800000 ;  /* 0x2f80000000097802 */ /* 0x000fc40000000f00 */
[----:B------:R-:W-:Y:S02]  /*0400*/  I2FP.F32.U32 R4, R3 ;  /* 0x0000000300047245 */ /* 0x000fe40000201000 */
[----:B------:R-:W-:Y:S01]  /*0410*/  LOP3.LUT R5, R6, R7, R5, 0x96, !PT ;  /* 0x0000000706057212 */ /* 0x000fe200078e9605 */
[-C--:B------:R-:W-:Y:S02]  /*0420*/  FFMA R3, R0, R9.reuse, 1.1641532182693481445e-10 ;  /* 0x2f00000000037423 */ /* 0x080fe40000000009 */
[----:B------:R-:W-:Y:S01]  /*0430*/  FFMA R4, R4, R9, 1.1641532182693481445e-10 ;  /* 0x2f00000004047423 */ /* 0x000fe20000000009 */
[----:B------:R-:W-:Y:S01]  /*0440*/  LOP3.LUT R27, R5, R26, RZ, 0x3c, !PT ;  /* 0x0000001a051b7212 */ /* 0x000fe200078e3cff */
[----:B0-----:R-:W-:Y:S06]  /*0450*/  BRA.U !UP0, `(.L_x_0) ;  /* 0x0000004508f87547 */ /* 0x001fec000b800000 */
[----:B------:R-:W0:Y:S01]  /*0460*/  LDCU.64 UR4, c[0x0][0x380] ;  /* 0x00007000ff0477ac */ /* 0x000e220008000a00 */
[----:B------:R-:W-:Y:S02]  /*0470*/  UIADD3 UR6, UPT, UPT, -UR6, URZ, URZ ;  /* 0x000000ff06067290 */ /* 0x000fe4000fffe1ff */
[----:B0-----:R-:W-:-:S04]  /*0480*/  UIADD3 UR4, UP0, UPT, UR4, 0x20, URZ ;  /* 0x0000002004047890 */ /* 0x001fc8000ff1e0ff */
[----:B------:R-:W-:-:S12]  /*0490*/  UIADD3.X UR5, UPT, UPT, URZ, UR5, URZ, UP0, !UPT ;  /* 0x00000005ff057290 */ /* 0x000fd800087fe4ff */
.L_x_87:
[----:B------:R-:W-:Y:S02]  /*04a0*/  MOV R20, UR4 ;  /* 0x0000000400147c02 */ /* 0x000fe40008000f00 */
[----:B------:R-:W-:-:S06]  /*04b0*/  MOV R21, UR5 ;  /* 0x0000000500157c02 */ /* 0x000fcc0008000f00 */
[----:B------:R-:W2:Y:S01]  /*04c0*/  LDG.E.128 R20, desc[UR10][R20.64+-0x20] ;  /* 0xffffe00a14147981 */ /* 0x000ea2000c1e1d00 */
[----:B------:R-:W-:Y:S02]  /*04d0*/  MOV R16, UR4 ;  /* 0x0000000400107c02 */ /* 0x000fe40008000f00 */
[----:B------:R-:W-:-:S06]  /*04e0*/  MOV R17, UR5 ;  /* 0x0000000500117c02 */ /* 0x000fcc0008000f00 */
[----:B------:R-:W3:Y:S01]  /*04f0*/  LDG.E.128 R16, desc[UR10][R16.64] ;  /* 0x0000000a10107981 */ /* 0x000ee2000c1e1d00 */
[----:B------:R-:W-:Y:S02]  /*0500*/  MOV R12, UR4 ;  /* 0x00000004000c7c02 */ /* 0x000fe40008000f00 */
[----:B------:R-:W-:-:S06]  /*0510*/  MOV R13, UR5 ;  /* 0x00000005000d7c02 */ /* 0x000fcc0008000f00 */
[----:B------:R-:W4:Y:S01]  /*0520*/  LDG.E.128 R12, desc[UR10][R12.64+-0x10] ;  /* 0xfffff00a0c0c7981 */ /* 0x000f22000c1e1d00 */
[----:B------:R-:W-:Y:S01]  /*0530*/  UMOV UR12, 0xa0b5ed8d ;  /* 0xa0b5ed8d000c7882 */ /* 0x000fe20000000000 */
[----:B------:R-:W-:Y:S01]  /*0540*/  UMOV UR13, 0x3eb0c6f7 ;  /* 0x3eb0c6f7000d7882 */ /* 0x000fe20000000000 */
[----:B------:R-:W-:Y:S01]  /*0550*/  UIADD3 UR6, UPT, UPT, UR6, 0x1, URZ ;  /* 0x0000000106067890 */ /* 0x000fe2000fffe0ff */
[----:B------:R-:W-:Y:S01]  /*0560*/  BSSY.RECONVERGENT B1, `(.L_x_1) ;  /* 0x0000051000017945 */ /* 0x000fe20003800200 */
[----:B------:R-:W-:Y:S02]  /*0570*/  PLOP3.LUT P3, PT, PT, PT, PT, 0x8, 0x80 ;  /* 0x000000000080781c */ /* 0x000fe40003f6e170 */
[----:B------:R-:W-:Y:S01]  /*0580*/  UISETP.NE.AND UP1, UPT, UR6, URZ, UPT ;  /* 0x000000ff0600728c */ /* 0x000fe2000bf25270 */
[----:B--2---:R-:W-:Y:S02]  /*0590*/  R2UR UR16, R22 ;  /* 0x00000000161072ca */ /* 0x004fe400000e0000 */
[----:B------:R-:W-:Y:S01]  /*05a0*/  R2UR UR15, R21 ;  /* 0x00000000150f72ca */ /* 0x000fe200000e0000 */
[----:B------:R-:W-:Y:S01]  /*05b0*/  HFMA2 R21, -RZ, RZ, 0.1171875, 0 ;  /* 0x2f800000ff157431 */ /* 0x000fe200000001ff */
[----:B------:R-:W-:-:S09]  /*05c0*/  R2UR UR14, R20 ;  /* 0x00000000140e72ca */ /* 0x000fd200000e0000 */
[----:B---3--:R-:W-:Y:S01]  /*05d0*/  FADD R25, R18, -UR16 ;  /* 0x8000001012197e21 */ /* 0x008fe20008000000 */
[----:B------:R-:W-:Y:S01]  /*05e0*/  FADD R23, R23, UR16 ;  /* 0x0000001017177e21 */ /* 0x000fe20008000000 */
[----:B------:R-:W-:Y:S02]  /*05f0*/  FADD R0, R17, -UR15 ;  /* 0x8000000f11007e21 */ /* 0x000fe40008000000 */
[----:B------:R-:W-:Y:S01]  /*0600*/  FADD R22, R16, -UR14 ;  /* 0x8000000e10167e21 */ /* 0x000fe20008000000 */
[----:B------:R-:W-:Y:S01]  /*0610*/  R2UR UR20, R25 ;  /* 0x00000000191472ca */ /* 0x000fe200000e0000 */
[----:B----4-:R-:W-:Y:S01]  /*0620*/  FADD R37, R13, -UR15 ;  /* 0x8000000f0d257e21 */ /* 0x010fe20008000000 */
[----:B------:R-:W-:Y:S02]  /*0630*/  R2UR UR19, R0 ;  /* 0x00000000001372ca */ /* 0x000fe400000e0000 */
[----:B------:R-:W-:Y:S02]  /*0640*/  IADD3 R0, PT, PT, R27, R24, RZ ;  /* 0x000000181b007210 */ /* 0x000fe40007ffe0ff */
[----:B------:R-:W-:-:S02]  /*0650*/  R2UR UR18, R22 ;  /* 0x00000000161272ca */ /* 0x000fc400000e0000 */
[----:B------:R-:W-:Y:S02]  /*0660*/  I2FP.F32.U32 R0, R0 ;  /* 0x0000000000007245 */ /* 0x000fe40000201000 */
[----:B------:R-:W-:-:S03]  /*0670*/  R2UR UR17, R14 ;  /* 0x000000000e1172ca */ /* 0x000fc600000e0000 */
[----:B------:R-:W-:Y:S01]  /*0680*/  FFMA R14, R0, R21, 1.1641532182693481445e-10 ;  /* 0x2f000000000e7423 */ /* 0x000fe20000000015 */
[----:B------:R-:W-:Y:S01]  /*0690*/  FMUL R21, R3, UR20 ;  /* 0x0000001403157c20 */ /* 0x000fe20008400000 */
[----:B------:R-:W-:Y:S02]  /*06a0*/  MOV R0, UR16 ;  /* 0x0000001000007c02 */ /* 0x000fe40008000f00 */
[C---:B------:R-:W-:Y:S02]  /*06b0*/  FMUL R25, R14.reuse, UR19 ;  /* 0x000000130e197c20 */ /* 0x040fe40008400000 */
[----:B------:R-:W-:Y:S01]  /*06c0*/  FFMA R20, R14, UR18, -R21 ;  /* 0x000000120e147c23 */ /* 0x000fe20008000815 */
[----:B------:R-:W-:Y:S01]  /*06d0*/  FADD R21, R12, -UR14 ;  /* 0x8000000e0c157e21 */ /* 0x000fe20008000000 */
[C---:B------:R-:W-:Y:S01]  /*06e0*/  FMUL R34, R4.reuse, UR18 ;  /* 0x0000001204227c20 */ /* 0x040fe20008400000 */
[----:B------:R-:W-:Y:S01]  /*06f0*/  FFMA R22, R4, UR20, -R25 ;  /* 0x0000001404167c23 */ /* 0x000fe20008000819 */
[----:B------:R-:W-:Y:S01]  /*0700*/  FMUL R36, R37, R20 ;  /* 0x0000001425247220 */ /* 0x000fe20000400000 */
[----:B------:R-:W-:Y:S01]  /*0710*/  FADD R0, -R0, UR17 ;  /* 0x0000001100007e21 */ /* 0x000fe20008000100 */
[----:B------:R-:W-:-:S02]  /*0720*/  FFMA R25, R3, UR19, -R34 ;  /* 0x0000001303197c23 */ /* 0x000fc40008000822 */
[----:B------:R-:W-:Y:S01]  /*0730*/  FFMA R35, R21, R22, R36 ;  /* 0x0000001615237223 */ /* 0x000fe20000000024 */
[----:B------:R-:W-:-:S03]  /*0740*/  FADD R36, R15, UR17 ;  /* 0x000000110f247e21 */ /* 0x000fc60008000000 */
[----:B------:R-:W-:-:S06]  /*0750*/  FFMA R35, R0, R25, R35 ;  /* 0x0000001900237223 */ /* 0x000fcc0000000023 */
[----:B------:R-:W0:Y:S02]  /*0760*/  F2F.F64.F32 R34, |R35| ;  /* 0x4000002300227310 */ /* 0x000e240000201800 */
[----:B0-----:R-:W-:Y:S01]  /*0770*/  DSETP.GEU.AND P0, PT, R34, UR12, PT ;  /* 0x0000000c22007e2a */ /* 0x001fe2000bf0e000 */
[----:B------:R-:W-:-:S13]  /*0780*/  FADD R34, R18, R19 ;  /* 0x0000001312227221 */ /* 0x000fda0000000000 */
[----:B------:R-:W-:Y:S05]  /*0790*/  @!P0 BRA `(.L_x_2) ;  /* 0x0000000000b48947 */ /* 0x000fea0003800000 */
[----:B------:R-:W-:Y:S01]  /*07a0*/  FMUL R38, R37, R20 ;  /* 0x0000001425267220 */ /* 0x000fe20000400000 */
[----:B------:R-:W-:Y:S03]  /*07b0*/  BSSY.RECONVERGENT B2, `(.L_x_3) ;  /* 0x000000f000027945 */ /* 0x000fe60003800200 */
[----:B------:R-:W-:-:S04]  /*07c0*/  FFMA R15, R21, R22, R38 ;  /* 0x00000016150f7223 */ /* 0x000fc80000000026 */
[----:B------:R-:W-:-:S05]  /*07d0*/  FFMA R38, R0, R25, R15 ;  /* 0x0000001900267223 */ /* 0x000fca000000000f */
[----:B------:R-:W-:-:S04]  /*07e0*/  IADD3 R0, PT, PT, R38, 0x1800000, RZ ;  /* 0x0180000026007810 */ /* 0x000fc80007ffe0ff */
[----:B------:R-:W-:-:S04]  /*07f0*/  LOP3.LUT R0, R0, 0x7f800000, RZ, 0xc0, !PT ;  /* 0x7f80000000007812 */ /* 0x000fc800078ec0ff */
[----:B------:R-:W-:-:S13]  /*0800*/  ISETP.GT.U32.AND P0, PT, R0, 0x1ffffff, PT ;  /* 0x01ffffff0000780c */ /* 0x000fda0003f04070 */
[----:B------:R-:W-:Y:S05]  /*0810*/  @P0 BRA `(.L_x_4) ;  /* 0x0000000000100947 */ /* 0x000fea0003800000 */
[----:B------:R-:W-:Y:S02]  /*0820*/  MOV R0, R38 ;  /* 0x0000002600007202 */ /* 0x000fe40000000f00 */
[----:B------:R-:W-:-:S07]  /*0830*/  MOV R38, 0x850 ;  /* 0x0000085000267802 */ /* 0x000fce0000000f00 */
[----:B-----5:R-:W-:Y:S05]  /*0840*/  CALL.REL.NOINC `($__internal_0_$__cuda_sm20_rcp_rn_f32_slowpath) ;  /* 0x00000044002c7944 */ /* 0x020fea0003c00000 */
[----:B------:R-:W-:Y:S05]  /*0850*/  BRA `(.L_x_5) ;  /* 0x0000000000107947 */ /* 0x000fea0003800000 */
.L_x_4:
[----:B------:R-:W0:Y:S02]  /*0860*/  MUFU.RCP R19, R38 ;  /* 0x0000002600137308 */ /* 0x000e240000001000 */
[----:B0-----:R-:W-:-:S04]  /*0870*/  FFMA R0, R38, R19, -1 ;  /* 0xbf80000026007423 */ /* 0x001fc80000000013 */
[----:B------:R-:W-:-:S04]  /*0880*/  FADD.FTZ R0, -R0, -RZ ;  /* 0x800000ff00007221 */ /* 0x000fc80000010100 */
[----:B------:R-:W-:-:S07]  /*0890*/  FFMA R19, R19, R0, R19 ;  /* 0x0000000013137223 */ /* 0x000fce0000000013 */
.L_x_5:
[----:B------:R-:W-:Y:S05]  /*08a0*/  BSYNC.RECONVERGENT B2 ;  /* 0x0000000000027941 */ /* 0x000fea0003800200 */
.L_x_3:
[----:B------:R-:W-:Y:S02]  /*08b0*/  MOV R35, UR8 ;  /* 0x0000000800237c02 */ /* 0x000fe40008000f00 */
[----:B------:R-:W-:Y:S02]  /*08c0*/  MOV R15, UR7 ;  /* 0x00000007000f7c02 */ /* 0x000fe40008000f00 */
[----:B------:R-:W-:Y:S01]  /*08d0*/  MOV R0, UR9 ;  /* 0x0000000900007c02 */ /* 0x000fe20008000f00 */
[----:B------:R-:W-:Y:S02]  /*08e0*/  FADD R35, R35, -UR15 ;  /* 0x8000000f23237e21 */ /* 0x000fe40008000000 */
[----:B------:R-:W-:Y:S02]  /*08f0*/  FADD R15, R15, -UR14 ;  /* 0x8000000e0f0f7e21 */ /* 0x000fe40008000000 */
[----:B------:R-:W-:Y:S01]  /*0900*/  FMUL R37, R20, R35 ;  /* 0x0000002314257220 */ /* 0x000fe20000400000 */
[----:B------:R-:W-:-:S03]  /*0910*/  FADD R20, R0, -UR16 ;  /* 0x8000001000147e21 */ /* 0x000fc60008000000 */
[----:B------:R-:W-:-:S04]  /*0920*/  FFMA R22, R22, R15, R37 ;  /* 0x0000000f16167223 */ /* 0x000fc80000000025 */
[----:B------:R-:W-:-:S04]  /*0930*/  FFMA R0, R25, R20, R22 ;  /* 0x0000001419007223 */ /* 0x000fc80000000016 */
[----:B------:R-:W-:-:S05]  /*0940*/  FMUL R0, R0, R19 ;  /* 0x0000001300007220 */ /* 0x000fca0000400000 */
[----:B------:R-:W-:-:S13]  /*0950*/  FSETP.GEU.AND P0, PT, R0, RZ, PT ;  /* 0x000000ff0000720b */ /* 0x000fda0003f0e000 */
[----:B------:R-:W-:Y:S05]  /*0960*/  @!P0 BRA `(.L_x_2) ;  /* 0x0000000000408947 */ /* 0x000fea0003800000 */
[----:B------:R-:W-:Y:S01]  /*0970*/  MOV R37, UR16 ;  /* 0x0000001000257c02 */ /* 0x000fe20008000f00 */
[----:B------:R-:W-:-:S04]  /*0980*/  FADD R39, R13, -UR15 ;  /* 0x8000000f0d277e21 */ /* 0x000fc80008000000 */
[----:B------:R-:W-:Y:S01]  /*0990*/  FADD R37, -R37, UR17 ;  /* 0x0000001125257e21 */ /* 0x000fe20008000100 */
[----:B------:R-:W-:-:S03]  /*09a0*/  FMUL R22, R20, R39 ;  /* 0x0000002714167220 */ /* 0x000fc60000400000 */
[C---:B------:R-:W-:Y:S01]  /*09b0*/  FMUL R38, R37.reuse, R15 ;  /* 0x0000000f25267220 */ /* 0x040fe20000400000 */
[----:B------:R-:W-:-:S03]  /*09c0*/  FFMA R22, R37, R35, -R22 ;  /* 0x0000002325167223 */ /* 0x000fc60000000816 */
[C---:B------:R-:W-:Y:S01]  /*09d0*/  FFMA R25, R21.reuse, R20, -R38 ;  /* 0x0000001415197223 */ /* 0x040fe20000000826 */
[----:B------:R-:W-:-:S03]  /*09e0*/  FMUL R20, R21, R35 ;  /* 0x0000002315147220 */ /* 0x000fc60000400000 */
[----:B------:R-:W-:Y:S01]  /*09f0*/  FMUL R38, R4, R25 ;  /* 0x0000001904267220 */ /* 0x000fe20000400000 */
[----:B------:R-:W-:-:S03]  /*0a00*/  FFMA R15, R15, R39, -R20 ;  /* 0x000000270f0f7223 */ /* 0x000fc60000000814 */
[----:B------:R-:W-:-:S04]  /*0a10*/  FFMA R21, R3, R22, R38 ;  /* 0x0000001603157223 */ /* 0x000fc80000000026 */
[----:B------:R-:W-:-:S04]  /*0a20*/  FFMA R20, R14, R15, R21 ;  /* 0x0000000f0e147223 */ /* 0x000fc80000000015 */
[----:B------:R-:W-:-:S04]  /*0a30*/  FMUL R19, R20, R19 ;  /* 0x0000001314137220 */ /* 0x000fc80000400000 */
[----:B------:R-:W-:-:S05]  /*0a40*/  FADD R0, R0, R19 ;  /* 0x0000001300007221 */ /* 0x000fca0000000000 */
[----:B------:R-:W-:-:S04]  /*0a50*/  FSETP.GT.AND P3, PT, R0, 1, PT ;  /* 0x3f8000000000780b */ /* 0x000fc80003f64000 */
[----:B------:R-:W-:-:S13]  /*0a60*/  FSETP.GEU.AND P3, PT, R19, RZ, !P3 ;  /* 0x000000ff1300720b */ /* 0x000fda0005f6e000 */
.L_x_2:
[----:B------:R-:W-:Y:S05]  /*0a70*/  BSYNC.RECONVERGENT B1 ;  /* 0x0000000000017941 */ /* 0x000fea0003800200 */
.L_x_1:
[----:B------:R-:W-:Y:S01]  /*0a80*/  MOV R20, UR16 ;  /* 0x0000001000147c02 */ /* 0x000fe20008000f00 */
[----:B------:R-:W-:Y:S01]  /*0a90*/  FADD R38, R12, -UR14 ;  /* 0x8000000e0c267e21 */ /* 0x000fe20008000000 */
[----:B------:R-:W-:Y:S01]  /*0aa0*/  FADD R21, R13, -UR15 ;  /* 0x8000000f0d157e21 */ /* 0x000fe20008000000 */
[----:B------:R-:W-:Y:S02]  /*0ab0*/  BSSY.RECONVERGENT B0, `(.L_x_6) ;  /* 0x000001b000007945 */ /* 0x000fe40003800200 */
[----:B------:R-:W-:Y:S01]  /*0ac0*/  FADD R20, -R20, UR17 ;  /* 0x0000001114147e21 */ /* 0x000fe20008000100 */
[----:B------:R-:W-:Y:S01]  /*0ad0*/  FMUL R15, R38, UR20 ;  /* 0x00000014260f7c20 */ /* 0x000fe20008400000 */
[----:B------:R-:W-:Y:S02]  /*0ae0*/  FMUL R19, R21, UR18 ;  /* 0x0000001215137c20 */ /* 0x000fe40008400000 */
[C---:B------:R-:W-:Y:S01]  /*0af0*/  FMUL R0, R20.reuse, UR19 ;  /* 0x0000001314007c20 */ /* 0x040fe20008400000 */
[----:B------:R-:W-:Y:S01]  /*0b00*/  FFMA R15, R20, UR18, -R15 ;  /* 0x00000012140f7c23 */ /* 0x000fe2000800080f */
[----:B------:R-:W-:-:S02]  /*0b10*/  FFMA R20, R38, UR19, -R19 ;  /* 0x0000001326147c23 */ /* 0x000fc40008000813 */
[----:B------:R-:W-:Y:S01]  /*0b20*/  FFMA R0, R21, UR20, -R0 ;  /* 0x0000001415007c23 */ /* 0x000fe20008000800 */
[----:B------:R-:W-:-:S04]  /*0b30*/  FMUL R22, R4, R15 ;  /* 0x0000000f04167220 */ /* 0x000fc80000400000 */
[----:B------:R-:W-:-:S04]  /*0b40*/  FFMA R19, R3, R0, R22 ;  /* 0x0000000003137223 */ /* 0x000fc80000000016 */
[----:B------:R-:W-:Y:S01]  /*0b50*/  FFMA R38, R14, R20, R19 ;  /* 0x000000140e267223 */ /* 0x000fe20000000013 */
[----:B------:R-:W-:-:S03]  /*0b60*/  FMUL R19, R15, UR15 ;  /* 0x0000000f0f137c20 */ /* 0x000fc60008400000 */
[----:B------:R-:W0:Y:S01]  /*0b70*/  MUFU.RCP R21, R38 ;  /* 0x0000002600157308 */ /* 0x000e220000001000 */
[----:B------:R-:W-:-:S04]  /*0b80*/  FFMA R19, R0, UR14, R19 ;  /* 0x0000000e00137c23 */ /* 0x000fc80008000013 */
[----:B------:R-:W-:-:S04]  /*0b90*/  FFMA R19, R20, UR16, R19 ;  /* 0x0000001014137c23 */ /* 0x000fc80008000013 */
[----:B------:R-:W-:-:S04]  /*0ba0*/  FFMA R0, R0, -UR7, R19 ;  /* 0x8000000700007c23 */ /* 0x000fc80008000013 */
[----:B------:R-:W-:-:S04]  /*0bb0*/  FFMA R39, R15, -UR8, R0 ;  /* 0x800000080f277c23 */ /* 0x000fc80008000000 */
[----:B------:R-:W-:Y:S01]  /*0bc0*/  FFMA R39, R20, -UR9, R39 ;  /* 0x8000000914277c23 */ /* 0x000fe20008000027 */
[----:B0-----:R-:W-:-:S03]  /*0bd0*/  FFMA R0, -R38, R21, 1 ;  /* 0x3f80000026007423 */ /* 0x001fc60000000115 */
[----:B------:R-:W0:Y:S01]  /*0be0*/  FCHK P0, R39, R38 ;  /* 0x0000002627007302 */ /* 0x000e220000000000 */
[----:B------:R-:W-:-:S04]  /*0bf0*/  FFMA R0, R21, R0, R21 ;  /* 0x0000000015007223 */ /* 0x000fc80000000015 */
[----:B------:R-:W-:-:S04]  /*0c00*/  FFMA R15, R39, R0, RZ ;  /* 0x00000000270f7223 */ /* 0x000fc800000000ff */
[----:B------:R-:W-:-:S04]  /*0c10*/  FFMA R19, -R38, R15, R39 ;  /* 0x0000000f26137223 */ /* 0x000fc80000000127 */
[----:B------:R-:W-:Y:S01]  /*0c20*/  FFMA R15, R0, R19, R15 ;  /* 0x00000013000f7223 */ /* 0x000fe2000000000f */
[----:B0-----:R-:W-:Y:S06]  /*0c30*/  @!P0 BRA `(.L_x_7) ;  /* 0x0000000000088947 */ /* 0x001fec0003800000 */
[----:B------:R-:W-:-:S07]  /*0c40*/  MOV R0, 0xc60 ;  /* 0x00000c6000007802 */ /* 0x000fce0000000f00 */
[----:B-----5:R-:W-:Y:S05]  /*0c50*/  CALL.REL.NOINC `($__internal_1_$__cuda_sm3x_div_rn_noftz_f32_slowpath) ;  /* 0x0000004000f87944 */ /* 0x020fea0003c00000 */
.L_x_7:
[----:B------:R-:W-:Y:S05]  /*0c60*/  BSYNC.RECONVERGENT B0 ;  /* 0x0000000000007941 */ /* 0x000fea0003800200 */
.L_x_6:
[----:B------:R-:W-:Y:S01]  /*0c70*/  IADD3 R0, PT, PT, R27, R24, RZ ;  /* 0x000000181b007210 */ /* 0x000fe20007ffe0ff */
[----:B------:R-:W-:Y:S02]  /*0c80*/  IMAD.MOV.U32 R19, RZ, RZ, 0x2f800000 ;  /* 0x2f800000ff137424 */ /* 0x000fe400078e00ff */
[C---:B------:R-:W-:Y:S01]  /*0c90*/  FADD R22, -R23.reuse, R34 ;  /* 0x0000002217167221 */ /* 0x040fe20000000100 */
[----:B------:R-:W-:Y:S01]  /*0ca0*/  FMUL R40, R4, UR18 ;  /* 0x0000001204287c20 */ /* 0x000fe20008400000 */
[----:B------:R-:W-:Y:S01]  /*0cb0*/  I2FP.F32.U32 R0, R0 ;  /* 0x0000000000007245 */ /* 0x000fe20000201000 */
[----:B------:R-:W-:Y:S01]  /*0cc0*/  FADD R38, -R23, R36 ;  /* 0x0000002417267221 */ /* 0x000fe20000000100 */
[CC--:B------:R-:W-:Y:S01]  /*0cd0*/  FMUL R21, R3.reuse, R22.reuse ;  /* 0x0000001603157220 */ /* 0x0c0fe20000400000 */
[C---:B------:R-:W-:Y:S01]  /*0ce0*/  FFMA R25, R3.reuse, UR19, -R40 ;  /* 0x0000001303197c23 */ /* 0x040fe20008000828 */
[----:B------:R-:W-:Y:S01]  /*0cf0*/  FFMA R37, R3, R15, UR7 ;  /* 0x0000000703257e23 */ /* 0x000fe2000800000f */
[----:B------:R-:W-:Y:S01]  /*0d00*/  FFMA R20, R0, R19, 1.1641532182693481445e-10 ;  /* 0x2f00000000147423 */ /* 0x000fe20000000013 */
[----:B------:R-:W-:Y:S01]  /*0d10*/  FADD R0, R13, -UR15 ;  /* 0x8000000f0d007e21 */ /* 0x000fe20008000000 */
[----:B------:R-:W-:Y:S01]  /*0d20*/  FFMA R35, R4, R15, UR8 ;  /* 0x0000000804237e23 */ /* 0x000fe2000800000f */
[----:B------:R-:W-:Y:S01]  /*0d30*/  UMOV UR12, 0xa0b5ed8d ;  /* 0xa0b5ed8d000c7882 */ /* 0x000fe20000000000 */
[C---:B------:R-:W-:Y:S01]  /*0d40*/  FMUL R19, R20.reuse, UR19 ;  /* 0x0000001314137c20 */ /* 0x040fe20008400000 */
[----:B------:R-:W-:Y:S01]  /*0d50*/  FFMA R21, R20, UR18, -R21 ;  /* 0x0000001214157c23 */ /* 0x000fe20008000815 */
[----:B------:R-:W-:Y:S01]  /*0d60*/  FSEL R37, R37, RZ, P3 ;  /* 0x000000ff25257208 */ /* 0x000fe20001800000 */
[----:B------:R-:W-:Y:S01]  /*0d70*/  UMOV UR13, 0x3eb0c6f7 ;  /* 0x3eb0c6f7000d7882 */ /* 0x000fe20000000000 */
[----:B------:R-:W-:Y:S01]  /*0d80*/  FFMA R22, R4, R22, -R19 ;  /* 0x0000001604167223 */ /* 0x000fe20000000813 */
[----:B------:R-:W-:Y:S01]  /*0d90*/  FADD R19, R12, -UR14 ;  /* 0x8000000e0c137e21 */ /* 0x000fe20008000000 */
[----:B------:R-:W-:Y:S01]  /*0da0*/  FMUL R39, R21, R0 ;  /* 0x0000000015277220 */ /* 0x000fe20000400000 */
[----:B------:R-:W-:Y:S01]  /*0db0*/  FSEL R35, R35, RZ, P3 ;  /* 0x000000ff23237208 */ /* 0x000fe20001800000 */
[----:B------:R-:W-:Y:S02]  /*0dc0*/  BSSY.RECONVERGENT B1, `(.L_x_8) ;  /* 0x000003e000017945 */ /* 0x000fe40003800200 */
[----:B------:R-:W-:Y:S01]  /*0dd0*/  FFMA R40, R22, R19, R39 ;  /* 0x0000001316287223 */ /* 0x000fe20000000027 */
[----:B------:R-:W-:Y:S01]  /*0de0*/  FFMA R39, R14, R15, UR9 ;  /* 0x000000090e277e23 */ /* 0x000fe2000800000f */
[----:B------:R-:W-:-:S02]  /*0df0*/  FSETP.NEU.AND P5, PT, R35, RZ, PT ;  /* 0x000000ff2300720b */ /* 0x000fc40003fad000 */
[----:B------:R-:W-:Y:S02]  /*0e00*/  FFMA R15, R25, R38, R40 ;  /* 0x00000026190f7223 */ /* 0x000fe40000000028 */
[----:B------:R-:W-:Y:S02]  /*0e10*/  FSEL R39, R39, RZ, P3 ;  /* 0x000000ff27277208 */ /* 0x000fe40001800000 */
[----:B------:R-:W-:Y:S02]  /*0e20*/  FSETP.EQ.AND P5, PT, R37, RZ, !P5 ;  /* 0x000000ff2500720b */ /* 0x000fe40006fa2000 */
[----:B------:R-:W0:Y:S01]  /*0e30*/  F2F.F64.F32 R14, |R15| ;  /* 0x4000000f000e7310 */ /* 0x000e220000201800 */
[----:B------:R-:W-:Y:S02]  /*0e40*/  PLOP3.LUT P3, PT, PT, PT, PT, 0x8, 0x80 ;  /* 0x000000000080781c */ /* 0x000fe40003f6e170 */
[C---:B------:R-:W-:Y:S02]  /*0e50*/  FSETP.EQ.AND P1, PT, R39.reuse, RZ, P5 ;  /* 0x000000ff2700720b */ /* 0x040fe40002f22000 */
[----:B------:R-:W-:Y:S01]  /*0e60*/  FSETP.EQ.AND P6, PT, R39, RZ, PT ;  /* 0x000000ff2700720b */ /* 0x000fe20003fc2000 */
[----:B0-----:R-:W-:-:S10]  /*0e70*/  DSETP.GEU.AND P0, PT, R14, UR12, PT ;  /* 0x0000000c0e007e2a */ /* 0x001fd4000bf0e000 */
[----:B------:R-:W-:Y:S02]  /*0e80*/  @!P1 MOV R5, R37 ;  /* 0x0000002500059202 */ /* 0x000fe40000000f00 */
[----:B------:R-:W-:Y:S02]  /*0e90*/  MOV R14, RZ ;  /* 0x000000ff000e7202 */ /* 0x000fe40000000f00 */
[----:B------:R-:W-:Y:S02]  /*0ea0*/  @!P1 MOV R6, R35 ;  /* 0x0000002300069202 */ /* 0x000fe40000000f00 */
[----:B------:R-:W-:Y:S02]  /*0eb0*/  @!P1 MOV R7, R39 ;  /* 0x0000002700079202 */ /* 0x000fe40000000f00 */
[----:B------:R-:W-:Y:S01]  /*0ec0*/  @!P1 MOV R14, 0x1 ;  /* 0x00000001000e9802 */ /* 0x000fe20000000f00 */
[----:B------:R-:W-:Y:S06]  /*0ed0*/  @!P0 BRA `(.L_x_9) ;  /* 0x0000000000b08947 */ /* 0x000fec0003800000 */
        /* <DEDUP_REMOVED lines=12> */
.L_x_11:
[----:B------:R-:W0:Y:S02]  /*0fa0*/  MUFU.RCP R19, R38 ;  /* 0x0000002600137308 */ /* 0x000e240000001000 */
[----:B0-----:R-:W-:-:S04]  /*0fb0*/  FFMA R0, R38, R19, -1 ;  /* 0xbf80000026007423 */ /* 0x001fc80000000013 */
[----:B------:R-:W-:-:S04]  /*0fc0*/  FADD.FTZ R0, -R0, -RZ ;  /* 0x800000ff00007221 */ /* 0x000fc80000010100 */
[----:B------:R-:W-:-:S07]  /*0fd0*/  FFMA R19, R19, R0, R19 ;  /* 0x0000000013137223 */ /* 0x000fce0000000013 */
.L_x_12:
[----:B------:R-:W-:Y:S05]  /*0fe0*/  BSYNC.RECONVERGENT B2 ;  /* 0x0000000000027941 */ /* 0x000fea0003800200 */
.L_x_10:
[----:B------:R-:W-:Y:S01]  /*0ff0*/  MOV R38, UR8 ;  /* 0x0000000800267c02 */ /* 0x000fe20008000f00 */
[----:B------:R-:W-:Y:S01]  /*1000*/  FADD R40, -R23, UR9 ;  /* 0x0000000917287e21 */ /* 0x000fe20008000100 */
[----:B------:R-:W-:-:S03]  /*1010*/  MOV R15, UR7 ;  /* 0x00000007000f7c02 */ /* 0x000fc60008000f00 */
[----:B------:R-:W-:Y:S02]  /*1020*/  FADD R38, R38, -UR15 ;  /* 0x8000000f26267e21 */ /* 0x000fe40008000000 */
[----:B------:R-:W-:Y:S02]  /*1030*/  FADD R15, R15, -UR14 ;  /* 0x8000000e0f0f7e21 */ /* 0x000fe40008000000 */
[----:B------:R-:W-:-:S04]  /*1040*/  FMUL R0, R38, R21 ;  /* 0x0000001526007220 */ /* 0x000fc80000400000 */
[----:B------:R-:W-:-:S04]  /*1050*/  FFMA R0, R15, R22, R0 ;  /* 0x000000160f007223 */ /* 0x000fc80000000000 */
[----:B------:R-:W-:-:S04]  /*1060*/  FFMA R0, R25, R40, R0 ;  /* 0x0000002819007223 */ /* 0x000fc80000000000 */
[----:B------:R-:W-:-:S05]  /*1070*/  FMUL R0, R0, R19 ;  /* 0x0000001300007220 */ /* 0x000fca0000400000 */
[----:B------:R-:W-:-:S13]  /*1080*/  FSETP.GEU.AND P0, PT, R0, RZ, PT ;  /* 0x000000ff0000720b */ /* 0x000fda0003f0e000 */
[----:B------:R-:W-:Y:S05]  /*1090*/  @!P0 BRA `(.L_x_9) ;  /* 0x0000000000408947 */ /* 0x000fea0003800000 */
[----:B------:R-:W-:Y:S01]  /*10a0*/  FADD R42, -R23, R36 ;  /* 0x00000024172a7221 */ /* 0x000fe20000000100 */
[----:B------:R-:W-:Y:S01]  /*10b0*/  FADD R35, R13, -UR15 ;  /* 0x8000000f0d237e21 */ /* 0x000fe20008000000 */
[----:B------:R-:W-:Y:S02]  /*10c0*/  FADD R37, R12, -UR14 ;  /* 0x8000000e0c257e21 */ /* 0x000fe40008000000 */
[CC--:B------:R-:W-:Y:S01]  /*10d0*/  FMUL R25, R15.reuse, R42.reuse ;  /* 0x0000002a0f197220 */ /* 0x0c0fe20000400000 */
[----:B------:R-:W-:Y:S01]  /*10e0*/  FMUL R21, R40, R35 ;  /* 0x0000002328157220 */ /* 0x000fe20000400000 */
[-C--:B------:R-:W-:Y:S02]  /*10f0*/  FMUL R22, R38, R37.reuse ;  /* 0x0000002526167220 */ /* 0x080fe40000400000 */
[----:B------:R-:W-:Y:S01]  /*1100*/  FFMA R25, R40, R37, -R25 ;  /* 0x0000002528197223 */ /* 0x000fe20000000819 */
[----:B------:R-:W-:Y:S01]  /*1110*/  FFMA R38, R38, R42, -R21 ;  /* 0x0000002a26267223 */ /* 0x000fe20000000815 */
[----:B------:R-:W-:-:S02]  /*1120*/  FFMA R15, R15, R35, -R22 ;  /* 0x000000230f0f7223 */ /* 0x000fc40000000816 */
[----:B------:R-:W-:-:S04]  /*1130*/  FMUL R40, R4, R25 ;  /* 0x0000001904287220 */ /* 0x000fc80000400000 */
[----:B------:R-:W-:-:S04]  /*1140*/  FFMA R21, R3, R38, R40 ;  /* 0x0000002603157223 */ /* 0x000fc80000000028 */
[----:B------:R-:W-:-:S04]  /*1150*/  FFMA R22, R20, R15, R21 ;  /* 0x0000000f14167223 */ /* 0x000fc80000000015 */
[----:B------:R-:W-:-:S04]  /*1160*/  FMUL R19, R22, R19 ;  /* 0x0000001316137220 */ /* 0x000fc80000400000 */
[----:B------:R-:W-:-:S05]  /*1170*/  FADD R0, R0, R19 ;  /* 0x0000001300007221 */ /* 0x000fca0000000000 */
[----:B------:R-:W-:-:S04]  /*1180*/  FSETP.GT.AND P3, PT, R0, 1, PT ;  /* 0x3f8000000000780b */ /* 0x000fc80003f64000 */
[----:B------:R-:W-:-:S13]  /*1190*/  FSETP.GEU.AND P3, PT, R19, RZ, !P3 ;  /* 0x000000ff1300720b */ /* 0x000fda0005f6e000 */
.L_x_9:
[----:B------:R-:W-:Y:S05]  /*11a0*/  BSYNC.RECONVERGENT B1 ;  /* 0x0000000000017941 */ /* 0x000fea0003800200 */
.L_x_8:
[C---:B------:R-:W-:Y:S01]  /*11b0*/  FADD R19, -R23.reuse, R34 ;  /* 0x0000002217137221 */ /* 0x040fe20000000100 */
[----:B------:R-:W-:Y:S01]  /*11c0*/  FADD R38, R12, -UR14 ;  /* 0x8000000e0c267e21 */ /* 0x000fe20008000000 */
[----:B------:R-:W-:Y:S01]  /*11d0*/  FADD R22, -R23, R36 ;  /* 0x0000002417167221 */ /* 0x000fe20000000100 */
[----:B------:R-:W-:Y:S01]  /*11e0*/  FADD R21, R13, -UR15 ;  /* 0x8000000f0d157e21 */ /* 0x000fe20008000000 */
[----:B------:R-:W-:Y:S01]  /*11f0*/  BSSY.RECONVERGENT B0, `(.L_x_13) ;  /* 0x000001a000007945 */ /* 0x000fe20003800200 */
[----:B------:R-:W-:Y:S01]  /*1200*/  FMUL R15, R19, R38 ;  /* 0x00000026130f7220 */ /* 0x000fe20000400000 */
[C---:B------:R-:W-:Y:S01]  /*1210*/  FMUL R0, R22.reuse, UR19 ;  /* 0x0000001316007c20 */ /* 0x040fe20008400000 */
[----:B------:R-:W-:Y:S02]  /*1220*/  FMUL R25, R21, UR18 ;  /* 0x0000001215197c20 */ /* 0x000fe40008400000 */
[----:B------:R-:W-:Y:S01]  /*1230*/  FFMA R15, R22, UR18, -R15 ;  /* 0x00000012160f7c23 */ /* 0x000fe2000800080f */
[----:B------:R-:W-:Y:S01]  /*1240*/  FFMA R0, R19, R21, -R0 ;  /* 0x0000001513007223 */ /* 0x000fe20000000800 */
[----:B------:R-:W-:-:S02]  /*1250*/  FFMA R25, R38, UR19, -R25 ;  /* 0x0000001326197c23 */ /* 0x000fc40008000819 */
[----:B------:R-:W-:-:S04]  /*1260*/  FMUL R22, R4, R15 ;  /* 0x0000000f04167220 */ /* 0x000fc80000400000 */
[----:B------:R-:W-:-:S04]  /*1270*/  FFMA R19, R3, R0, R22 ;  /* 0x0000000003137223 */ /* 0x000fc80000000016 */
[----:B------:R-:W-:Y:S01]  /*1280*/  FFMA R38, R20, R25, R19 ;  /* 0x0000001914267223 */ /* 0x000fe20000000013 */
[----:B------:R-:W-:-:S03]  /*1290*/  FMUL R19, R15, UR15 ;  /* 0x0000000f0f137c20 */ /* 0x000fc60008400000 */
[----:B------:R-:W0:Y:S01]  /*12a0*/  MUFU.RCP R21, R38 ;  /* 0x0000002600157308 */ /* 0x000e220000001000 */
[----:B------:R-:W-:-:S04]  /*12b0*/  FFMA R22, R0, UR14, R19 ;  /* 0x0000000e00167c23 */ /* 0x000fc80008000013 */
[----:B------:R-:W-:-:S04]  /*12c0*/  FFMA R19, R23, R25, R22 ;  /* 0x0000001917137223 */ /* 0x000fc80000000016 */
        /* <DEDUP_REMOVED lines=12> */
.L_x_14:
[----:B------:R-:W-:Y:S05]  /*1390*/  BSYNC.RECONVERGENT B0 ;  /* 0x0000000000007941 */ /* 0x000fea0003800200 */
.L_x_13:
[-C--:B------:R-:W-:Y:S01]  /*13a0*/  FFMA R19, R4, R15.reuse, UR8 ;  /* 0x0000000804137e23 */ /* 0x080fe2000800000f */
[-C--:B------:R-:W-:Y:S01]  /*13b0*/  FFMA R0, R3, R15.reuse, UR7 ;  /* 0x0000000703007e23 */ /* 0x080fe2000800000f */
[----:B------:R-:W-:Y:S01]  /*13c0*/  FFMA R15, R20, R15, UR9 ;  /* 0x00000009140f7e23 */ /* 0x000fe2000800000f */
[----:B------:R-:W-:Y:S02]  /*13d0*/  BSSY.RECONVERGENT B0, `(.L_x_15) ;  /* 0x0000028000007945 */ /* 0x000fe40003800200 */
[----:B------:R-:W-:Y:S02]  /*13e0*/  FSEL R21, R19, RZ, P3 ;  /* 0x000000ff13157208 */ /* 0x000fe40001800000 */
[----:B------:R-:W-:Y:S02]  /*13f0*/  FSEL R19, R0, RZ, P3 ;  /* 0x000000ff00137208 */ /* 0x000fe40001800000 */
[----:B------:R-:W-:Y:S02]  /*1400*/  FSEL R15, R15, RZ, P3 ;  /* 0x000000ff0f0f7208 */ /* 0x000fe40001800000 */
[----:B------:R-:W-:-:S02]  /*1410*/  FSETP.NEU.AND P0, PT, R21, RZ, PT ;  /* 0x000000ff1500720b */ /* 0x000fc40003f0d000 */
[----:B------:R-:W-:Y:S02]  /*1420*/  FSETP.EQ.AND P1, PT, R15, RZ, PT ;  /* 0x000000ff0f00720b */ /* 0x000fe40003f22000 */
[----:B------:R-:W-:-:S13]  /*1430*/  FSETP.EQ.AND P0, PT, R19, RZ, !P0 ;  /* 0x000000ff1300720b */ /* 0x000fda0004702000 */
[----:B------:R-:W-:Y:S05]  /*1440*/  @P0 BRA P1, `(.L_x_16) ;  /* 0x0000000000800947 */ /* 0x000fea0000800000 */
[----:B------:R-:W-:Y:S05]  /*1450*/  @P5 BRA P6, `(.L_x_17) ;  /* 0x00000000006c5947 */ /* 0x000fea0003000000 */
[----:B------:R-:W-:-:S04]  /*1460*/  IADD3 R0, PT, PT, R14, -0x1, RZ ;  /* 0xffffffff0e007810 */ /* 0x000fc80007ffe0ff */
[----:B------:R-:W-:-:S04]  /*1470*/  SHF.L.U32 R0, R0, 0x4, RZ ;  /* 0x0000000400007819 */ /* 0x000fc800000006ff */
[C---:B------:R-:W-:Y:S02]  /*1480*/  ISETP.EQ.AND P1, PT, R0.reuse, RZ, PT ;  /* 0x000000ff0000720c */ /* 0x040fe40003f22270 */
[----:B------:R-:W-:-:S11]  /*1490*/  ISETP.EQ.AND P2, PT, R0, 0x10, PT ;  /* 0x000000100000780c */ /* 0x000fd60003f42270 */
[----:B------:R-:W-:Y:S02]  /*14a0*/  @P1 MOV R0, R5 ;  /* 0x0000000500001202 */ /* 0x000fe40000000f00 */
[----:B------:R-:W-:-:S04]  /*14b0*/  @P2 MOV R0, R8 ;  /* 0x0000000800002202 */ /* 0x000fc80000000f00 */
[----:B------:R-:W-:-:S13]  /*14c0*/  FSETP.NEU.AND P0, PT, R0, R19, PT ;  /* 0x000000130000720b */ /* 0x000fda0003f0d000 */
[----:B------:R-:W-:Y:S05]  /*14d0*/  @P0 BRA `(.L_x_18) ;  /* 0x0000000000200947 */ /* 0x000fea0003800000 */
[----:B------:R-:W-:Y:S02]  /*14e0*/  @P1 MOV R0, R6 ;  /* 0x0000000600001202 */ /* 0x000fe40000000f00 */
[----:B------:R-:W-:-:S04]  /*14f0*/  @P2 MOV R0, R9 ;  /* 0x0000000900002202 */ /* 0x000fc80000000f00 */
[----:B------:R-:W-:-:S13]  /*1500*/  FSETP.NEU.AND P0, PT, R0, R21, PT ;  /* 0x000000150000720b */ /* 0x000fda0003f0d000 */
[----:B------:R-:W-:Y:S05]  /*1510*/  @P0 BRA `(.L_x_18) ;  /* 0x0000000000100947 */ /* 0x000fea0003800000 */
[----:B------:R-:W-:Y:S02]  /*1520*/  @P1 MOV R0, R7 ;  /* 0x0000000700001202 */ /* 0x000fe40000000f00 */
[----:B------:R-:W-:-:S04]  /*1530*/  @P2 MOV R0, R10 ;  /* 0x0000000a00002202 */ /* 0x000fc80000000f00 */
[----:B------:R-:W-:-:S13]  /*1540*/  FSETP.NEU.AND P0, PT, R0, R15, PT ;  /* 0x0000000f0000720b */ /* 0x000fda0003f0d000 */
[----:B------:R-:W-:Y:S05]  /*1550*/  @!P0 BRA `(.L_x_16) ;  /* 0x00000000003c8947 */ /* 0x000fea0003800000 */
.L_x_18:
[C---:B------:R-:W-:Y:S02]  /*1560*/  SHF.L.U32 R0, R14.reuse, 0x4, RZ ;  /* 0x000000040e007819 */ /* 0x040fe400000006ff */
[----:B------:R-:W-:Y:S02]  /*1570*/  IADD3 R14, PT, PT, R14, 0x1, RZ ;  /* 0x000000010e0e7810 */ /* 0x000fe40007ffe0ff */
[C---:B------:R-:W-:Y:S02]  /*1580*/  ISETP.EQ.AND P0, PT, R0.reuse, RZ, PT ;  /* 0x000000ff0000720c */ /* 0x040fe40003f02270 */
[----:B------:R-:W-:-:S11]  /*1590*/  ISETP.EQ.AND P1, PT, R0, 0x10, PT ;  /* 0x000000100000780c */ /* 0x000fd60003f22270 */
[-C--:B------:R-:W-:Y:S02]  /*15a0*/  @P0 MOV R5, R19.reuse ;  /* 0x0000001300050202 */ /* 0x080fe40000000f00 */
[----:B------:R-:W-:Y:S02]  /*15b0*/  @P1 MOV R8, R19 ;  /* 0x0000001300081202 */ /* 0x000fe40000000f00 */
[-C--:B------:R-:W-:Y:S02]  /*15c0*/  @P0 MOV R6, R21.reuse ;  /* 0x0000001500060202 */ /* 0x080fe40000000f00 */
[----:B------:R-:W-:Y:S02]  /*15d0*/  @P1 MOV R9, R21 ;  /* 0x0000001500091202 */ /* 0x000fe40000000f00 */
[-C--:B------:R-:W-:Y:S02]  /*15e0*/  @P0 MOV R7, R15.reuse ;  /* 0x0000000f00070202 */ /* 0x080fe40000000f00 */
[----:B------:R-:W-:Y:S01]  /*15f0*/  @P1 MOV R10, R15 ;  /* 0x0000000f000a1202 */ /* 0x000fe20000000f00 */
[----:B------:R-:W-:Y:S06]  /*1600*/  BRA `(.L_x_16) ;  /* 0x0000000000107947 */ /* 0x000fec0003800000 */
.L_x_17:
[----:B------:R-:W-:Y:S01]  /*1610*/  MOV R5, R19 ;  /* 0x0000001300057202 */ /* 0x000fe20000000f00 */
[----:B------:R-:W-:Y:S01]  /*1620*/  IMAD.MOV.U32 R14, RZ, RZ, 0x1 ;  /* 0x00000001ff0e7424 */ /* 0x000fe200078e00ff */
[----:B------:R-:W-:Y:S02]  /*1630*/  MOV R6, R21 ;  /* 0x0000001500067202 */ /* 0x000fe40000000f00 */
[----:B------:R-:W-:-:S07]  /*1640*/  MOV R7, R15 ;  /* 0x0000000f00077202 */ /* 0x000fce0000000f00 */
.L_x_16:
[----:B------:R-:W-:Y:S05]  /*1650*/  BSYNC.RECONVERGENT B0 ;  /* 0x0000000000007941 */ /* 0x000fea0003800200 */
.L_x_15:
[----:B------:R-:W-:Y:S01]  /*1660*/  FADD R0, R23, -UR16 ;  /* 0x8000001017007e21 */ /* 0x000fe20008000000 */
[----:B------:R-:W-:Y:S01]  /*1670*/  HFMA2 R15, -RZ, RZ, 0.1171875, 0 ;  /* 0x2f800000ff0f7431 */ /* 0x000fe200000001ff */
[----:B------:R-:W-:Y:S01]  /*1680*/  MOV R19, UR14 ;  /* 0x0000000e00137c02 */ /* 0x000fe20008000f00 */
[----:B------:R-:W-:Y:S01]  /*1690*/  FADD R40, R13, -UR15 ;  /* 0x8000000f0d287e21 */ /* 0x000fe20008000000 */
[----:B------:R-:W-:Y:S01]  /*16a0*/  MOV R20, UR15 ;  /* 0x0000000f00147c02 */ /* 0x000fe20008000f00 */
[----:B------:R-:W-:Y:S01]  /*16b0*/  UMOV UR22, 0xa0b5ed8d ;  /* 0xa0b5ed8d00167882 */ /* 0x000fe20000000000 */
[----:B------:R-:W-:Y:S01]  /*16c0*/  R2UR UR12, R0 ;  /* 0x00000000000c72ca */ /* 0x000fe200000e0000 */
[----:B------:R-:W-:Y:S01]  /*16d0*/  FADD R19, R19, -UR14 ;  /* 0x8000000e13137e21 */ /* 0x000fe20008000000 */
[----:B------:R-:W-:Y:S01]  /*16e0*/  IADD3 R0, PT, PT, R27, R24, RZ ;  /* 0x000000181b007210 */ /* 0x000fe20007ffe0ff */
[----:B------:R-:W-:Y:S01]  /*16f0*/  FADD R20, R20, -UR15 ;  /* 0x8000000f14147e21 */ /* 0x000fe20008000000 */
[----:B------:R-:W-:Y:S01]  /*1700*/  MOV R35, UR16 ;  /* 0x0000001000237c02 */ /* 0x000fe20008000f00 */
[----:B------:R-:W-:Y:S01]  /*1710*/  UMOV UR23, 0x3eb0c6f7 ;  /* 0x3eb0c6f700177882 */ /* 0x000fe20000000000 */
[----:B------:R-:W-:Y:S01]  /*1720*/  I2FP.F32.U32 R0, R0 ;  /* 0x0000000000007245 */ /* 0x000fe20000201000 */
[----:B------:R-:W-:Y:S01]  /*1730*/  BSSY.RECONVERGENT B1, `(.L_x_19) ;  /* 0x0000043000017945 */ /* 0x000fe20003800200 */
[----:B------:R-:W-:-:S03]  /*1740*/  PLOP3.LUT P3, PT, PT, PT, PT, 0x8, 0x80 ;  /* 0x000000000080781c */ /* 0x000fc60003f6e170 */
[----:B------:R-:W-:Y:S01]  /*1750*/  FFMA R25, R0, R15, 1.1641532182693481445e-10 ;  /* 0x2f00000000197423 */ /* 0x000fe2000000000f */
[----:B------:R-:W-:Y:S01]  /*1760*/  FADD R15, R12, -UR14 ;  /* 0x8000000e0c0f7e21 */ /* 0x000fe20008000000 */
[----:B------:R-:W-:-:S04]  /*1770*/  FMUL R0, R3, UR12 ;  /* 0x0000000c03007c20 */ /* 0x000fc80008400000 */
[CC--:B------:R-:W-:Y:S01]  /*1780*/  FFMA R21, R25.reuse, R19.reuse, -R0 ;  /* 0x0000001319157223 */ /* 0x0c0fe20000000800 */
[----:B------:R-:W-:Y:S01]  /*1790*/  FMUL R25, R25, R20 ;  /* 0x0000001419197220 */ /* 0x000fe20000400000 */
[C---:B------:R-:W-:Y:S02]  /*17a0*/  FMUL R0, R4.reuse, R19 ;  /* 0x0000001304007220 */ /* 0x040fe40000400000 */
[----:B------:R-:W-:Y:S01]  /*17b0*/  FMUL R19, R21, R40 ;  /* 0x0000002815137220 */ /* 0x000fe20000400000 */
[----:B------:R-:W-:Y:S01]  /*17c0*/  FFMA R22, R4, UR12, -R25 ;  /* 0x0000000c04167c23 */ /* 0x000fe20008000819 */
[----:B------:R-:W-:Y:S01]  /*17d0*/  FFMA R20, R3, R20, -R0 ;  /* 0x0000001403147223 */ /* 0x000fe20000000800 */
[----:B------:R-:W-:Y:S02]  /*17e0*/  FADD R0, -R35, UR17 ;  /* 0x0000001123007e21 */ /* 0x000fe40008000100 */
[----:B------:R-:W-:-:S04]  /*17f0*/  FFMA R19, R22, R15, R19 ;  /* 0x0000000f16137223 */ /* 0x000fc80000000013 */
[----:B------:R-:W-:-:S04]  /*1800*/  FFMA R19, R0, R20, R19 ;  /* 0x0000001400137223 */ /* 0x000fc80000000013 */
[----:B------:R-:W0:Y:S02]  /*1810*/  F2F.F64.F32 R38, |R19| ;  /* 0x4000001300267310 */ /* 0x000e240000201800 */
[----:B0-----:R-:W-:-:S14]  /*1820*/  DSETP.GEU.AND P0, PT, R38, UR22, PT ;  /* 0x0000001626007e2a */ /* 0x001fdc000bf0e000 */
        /* <DEDUP_REMOVED lines=13> */
.L_x_22:
[----:B------:R-:W0:Y:S02]  /*1900*/  MUFU.RCP R19, R38 ;  /* 0x0000002600137308 */ /* 0x000e240000001000 */
[----:B0-----:R-:W-:-:S04]  /*1910*/  FFMA R0, R38, R19, -1 ;  /* 0xbf80000026007423 */ /* 0x001fc80000000013 */
[----:B------:R-:W-:-:S04]  /*1920*/  FADD.FTZ R0, -R0, -RZ ;  /* 0x800000ff00007221 */ /* 0x000fc80000010100 */
[----:B------:R-:W-:-:S07]  /*1930*/  FFMA R19, R19, R0, R19 ;  /* 0x0000000013137223 */ /* 0x000fce0000000013 */
.L_x_23:
[----:B------:R-:W-:Y:S05]  /*1940*/  BSYNC.RECONVERGENT B2 ;  /* 0x0000000000027941 */ /* 0x000fea0003800200 */
.L_x_21:
        /* <DEDUP_REMOVED lines=13> */
[----:B------:R-:W-:Y:S01]  /*1a20*/  FADD R25, R13, -UR15 ;  /* 0x8000000f0d197e21 */ /* 0x000fe20008000000 */
[----:B------:R-:W-:Y:S01]  /*1a30*/  FADD R37, R12, -UR14 ;  /* 0x8000000e0c257e21 */ /* 0x000fe20008000000 */
[----:B------:R-:W-:Y:S02]  /*1a40*/  IADD3 R39, PT, PT, R27, R24, RZ ;  /* 0x000000181b277210 */ /* 0x000fe40007ffe0ff */
[----:B------:R-:W-:Y:S01]  /*1a50*/  FADD R22, -R22, UR17 ;  /* 0x0000001116167e21 */ /* 0x000fe20008000100 */
[----:B------:R-:W-:Y:S01]  /*1a60*/  FMUL R35, R40, R25 ;  /* 0x0000001928237220 */ /* 0x000fe20000400000 */
[----:B------:R-:W-:Y:S01]  /*1a70*/  FMUL R38, R0, R37 ;  /* 0x0000002500267220 */ /* 0x000fe20000400000 */
[----:B------:R-:W-:Y:S01]  /*1a80*/  I2FP.F32.U32 R39, R39 ;  /* 0x0000002700277245 */ /* 0x000fe20000201000 */
[C---:B------:R-:W-:Y:S01]  /*1a90*/  FMUL R21, R22.reuse, R15 ;  /* 0x0000000f16157220 */ /* 0x040fe20000400000 */
[----:B------:R-:W-:Y:S01]  /*1aa0*/  FFMA R35, R22, R0, -R35 ;  /* 0x0000000016237223 */ /* 0x000fe20000000823 */
[----:B------:R-:W-:-:S02]  /*1ab0*/  FFMA R15, R15, R25, -R38 ;  /* 0x000000190f0f7223 */ /* 0x000fc40000000826 */
[----:B------:R-:W-:Y:S01]  /*1ac0*/  FFMA R21, R40, R37, -R21 ;  /* 0x0000002528157223 */ /* 0x000fe20000000815 */
[----:B------:R-:W-:-:S03]  /*1ad0*/  HFMA2 R40, -RZ, RZ, 0.1171875, 0 ;  /* 0x2f800000ff287431 */ /* 0x000fc600000001ff */
[----:B------:R-:W-:-:S04]  /*1ae0*/  FMUL R0, R4, R21 ;  /* 0x0000001504007220 */ /* 0x000fc80000400000 */
[----:B------:R-:W-:Y:S01]  /*1af0*/  FFMA R0, R3, R35, R0 ;  /* 0x0000002303007223 */ /* 0x000fe20000000000 */
[----:B------:R-:W-:-:S04]  /*1b00*/  FFMA R39, R39, R40, 1.1641532182693481445e-10 ;  /* 0x2f00000027277423 */ /* 0x000fc80000000028 */
[----:B------:R-:W-:-:S04]  /*1b10*/  FFMA R0, R39, R15, R0 ;  /* 0x0000000f27007223 */ /* 0x000fc80000000000 */
[----:B------:R-:W-:-:S04]  /*1b20*/  FMUL R19, R0, R19 ;  /* 0x0000001300137220 */ /* 0x000fc80000400000 */
[----:B------:R-:W-:-:S05]  /*1b30*/  FADD R20, R20, R19 ;  /* 0x0000001314147221 */ /* 0x000fca0000000000 */
[----:B------:R-:W-:-:S04]  /*1b40*/  FSETP.GT.AND P3, PT, R20, 1, PT ;  /* 0x3f8000001400780b */ /* 0x000fc80003f64000 */
[----:B------:R-:W-:-:S13]  /*1b50*/  FSETP.GEU.AND P3, PT, R19, RZ, !P3 ;  /* 0x000000ff1300720b */ /* 0x000fda0005f6e000 */
.L_x_20:
[----:B------:R-:W-:Y:S05]  /*1b60*/  BSYNC.RECONVERGENT B1 ;  /* 0x0000000000017941 */ /* 0x000fea0003800200 */
.L_x_19:
[----:B------:R-:W-:Y:S01]  /*1b70*/  MOV R20, UR16 ;  /* 0x0000001000147c02 */ /* 0x000fe20008000f00 */
[----:B------:R-:W-:Y:S01]  /*1b80*/  FADD R0, R12, -UR14 ;  /* 0x8000000e0c007e21 */ /* 0x000fe20008000000 */
[----:B------:R-:W-:Y:S01]  /*1b90*/  MOV R21, UR14 ;  /* 0x0000000e00157c02 */ /* 0x000fe20008000f00 */
[----:B------:R-:W-:Y:S01]  /*1ba0*/  FADD R22, R13, -UR15 ;  /* 0x8000000f0d167e21 */ /* 0x000fe20008000000 */
[----:B------:R-:W-:Y:S01]  /*1bb0*/  MOV R40, UR15 ;  /* 0x0000000f00287c02 */ /* 0x000fe20008000f00 */
[----:B------:R-:W-:Y:S01]  /*1bc0*/  FADD R20, -R20, UR17 ;  /* 0x0000001114147e21 */ /* 0x000fe20008000100 */
[----:B------:R-:W-:Y:S01]  /*1bd0*/  FMUL R15, R0, UR12 ;  /* 0x0000000c000f7c20 */ /* 0x000fe20008400000 */
[----:B------:R-:W-:Y:S01]  /*1be0*/  FADD R21, R21, -UR14 ;  /* 0x8000000e15157e21 */ /* 0x000fe20008000000 */
[----:B------:R-:W-:Y:S01]  /*1bf0*/  IADD3 R25, PT, PT, R27, R24, RZ ;  /* 0x000000181b197210 */ /* 0x000fe20007ffe0ff */
[----:B------:R-:W-:Y:S01]  /*1c00*/  FADD R40, R40, -UR15 ;  /* 0x8000000f28287e21 */ /* 0x000fe20008000000 */
[----:B------:R-:W-:Y:S01]  /*1c10*/  MOV R35, 0x2f800000 ;  /* 0x2f80000000237802 */ /* 0x000fe20000000f00 */
[C---:B------:R-:W-:Y:S01]  /*1c20*/  FFMA R15, R20.reuse, R21, -R15 ;  /* 0x00000015140f7223 */ /* 0x040fe2000000080f */
[----:B------:R-:W-:Y:S01]  /*1c30*/  FMUL R21, R21, R22 ;  /* 0x0000001615157220 */ /* 0x000fe20000400000 */
[----:B------:R-:W-:Y:S01]  /*1c40*/  FMUL R19, R20, R40 ;  /* 0x0000002814137220 */ /* 0x000fe20000400000 */
[----:B------:R-:W-:Y:S01]  /*1c50*/  I2FP.F32.U32 R20, R25 ;  /* 0x0000001900147245 */ /* 0x000fe20000201000 */
[----:B------:R-:W-:Y:S01]  /*1c60*/  FMUL R38, R4, R15 ;  /* 0x0000000f04267220 */ /* 0x000fe20000400000 */
[----:B------:R-:W-:Y:S01]  /*1c70*/  FFMA R21, R40, R0, -R21 ;  /* 0x0000000028157223 */ /* 0x000fe20000000815 */
[----:B------:R-:W-:Y:S01]  /*1c80*/  FFMA R22, R22, UR12, -R19 ;  /* 0x0000000c16167c23 */ /* 0x000fe20008000813 */
[----:B------:R-:W-:Y:S01]  /*1c90*/  BSSY.RECONVERGENT B0, `(.L_x_24) ;  /* 0x0000014000007945 */ /* 0x000fe20003800200 */
[----:B------:R-:W-:-:S02]  /*1ca0*/  FFMA R20, R20, R35, 1.1641532182693481445e-10 ;  /* 0x2f00000014147423 */ /* 0x000fc40000000023 */
        /* <DEDUP_REMOVED lines=18> */
.L_x_25:
[----:B------:R-:W-:Y:S05]  /*1dd0*/  BSYNC.RECONVERGENT B0 ;  /* 0x0000000000007941 */ /* 0x000fea0003800200 */
.L_x_24:
        /* <DEDUP_REMOVED lines=11> */
[----:B------:R-:W-:-:S13]  /*1e90*/  ISETP.NE.AND P0, PT, R14, RZ, PT ;  /* 0x000000ff0e00720c */ /* 0x000fda0003f05270 */
[----:B------:R-:W-:Y:S05]  /*1ea0*/  @!P0 BRA `(.L_x_28) ;  /* 0x00000000006c8947 */ /* 0x000fea0003800000 */
        /* <DEDUP_REMOVED lines=16> */
.L_x_29:
[C---:B------:R-:W-:Y:S02]  /*1fb0*/  SHF.L.U32 R0, R14.reuse, 0x4, RZ ;  /* 0x000000040e007819 */ /* 0x040fe400000006ff */
[----:B------:R-:W-:Y:S02]  /*1fc0*/  IADD3 R14, PT, PT, R14, 0x1, RZ ;  /* 0x000000010e0e7810 */ /* 0x000fe40007ffe0ff */
[C---:B------:R-:W-:Y:S02]  /*1fd0*/  ISETP.EQ.AND P0, PT, R0.reuse, RZ, PT ;  /* 0x000000ff0000720c */ /* 0x040fe40003f02270 */
[----:B------:R-:W-:-:S11]  /*1fe0*/  ISETP.EQ.AND P1, PT, R0, 0x10, PT ;  /* 0x000000100000780c */ /* 0x000fd60003f22270 */
[----:B------:R-:W-:Y:S01]  /*1ff0*/  @P0 IMAD.MOV.U32 R5, RZ, RZ, R19 ;  /* 0x000000ffff050224 */ /* 0x000fe200078e0013 */
[----:B------:R-:W-:Y:S02]  /*2000*/  @P0 MOV R6, R21 ;  /* 0x0000001500060202 */ /* 0x000fe40000000f00 */
[----:B------:R-:W-:Y:S02]  /*2010*/  @P1 MOV R8, R19 ;  /* 0x0000001300081202 */ /* 0x000fe40000000f00 */
[----:B------:R-:W-:Y:S02]  /*2020*/  @P1 MOV R9, R21 ;  /* 0x0000001500091202 */ /* 0x000fe40000000f00 */
[-C--:B------:R-:W-:Y:S02]  /*2030*/  @P0 MOV R7, R15.reuse ;  /* 0x0000000f00070202 */ /* 0x080fe40000000f00 */
[----:B------:R-:W-:Y:S01]  /*2040*/  @P1 MOV R10, R15 ;  /* 0x0000000f000a1202 */ /* 0x000fe20000000f00 */
[----:B------:R-:W-:Y:S06]  /*2050*/  BRA `(.L_x_27) ;  /* 0x0000000000107947 */ /* 0x000fec0003800000 */
.L_x_28:
[----:B------:R-:W-:Y:S01]  /*2060*/  HFMA2 R14, -RZ, RZ, 0, 5.9604644775390625e-08 ;  /* 0x00000001ff0e7431 */ /* 0x000fe200000001ff */
[----:B------:R-:W-:Y:S02]  /*2070*/  MOV R5, R19 ;  /* 0x0000001300057202 */ /* 0x000fe40000000f00 */
[----:B------:R-:W-:Y:S02]  /*2080*/  MOV R6, R21 ;  /* 0x0000001500067202 */ /* 0x000fe40000000f00 */
[----:B------:R-:W-:-:S07]  /*2090*/  MOV R7, R15 ;  /* 0x0000000f00077202 */ /* 0x000fce0000000f00 */
.L_x_27:
[----:B------:R-:W-:Y:S05]  /*20a0*/  BSYNC.RECONVERGENT B0 ;  /* 0x0000000000007941 */ /* 0x000fea0003800200 */
.L_x_26:
[----:B------:R-:W-:Y:S01]  /*20b0*/  IADD3 R0, PT, PT, R27, R24, RZ ;  /* 0x000000181b007210 */ /* 0x000fe20007ffe0ff */
[----:B------:R-:W-:Y:S01]  /*20c0*/  FADD R23, R23, -UR17 ;  /* 0x8000001117177e21 */ /* 0x000fe20008000000 */
[----:B------:R-:W-:Y:S01]  /*20d0*/  MOV R15, 0x2f800000 ;  /* 0x2f800000000f7802 */ /* 0x000fe20000000f00 */
[----:B------:R-:W-:Y:S01]  /*20e0*/  FADD R20, -R13, UR15 ;  /* 0x0000000f0d147e21 */ /* 0x000fe20008000100 */
[----:B------:R-:W-:Y:S01]  /*20f0*/  I2FP.F32.U32 R0, R0 ;  /* 0x0000000000007245 */ /* 0x000fe20000201000 */
[----:B------:R-:W-:Y:S01]  /*2100*/  FADD R19, -R12, UR14 ;  /* 0x0000000e0c137e21 */ /* 0x000fe20008000100 */
[----:B------:R-:W-:Y:S01]  /*2110*/  FMUL R22, R3, R23 ;  /* 0x0000001703167220 */ /* 0x000fe20000400000 */
[----:B------:R-:W-:Y:S01]  /*2120*/  UMOV UR22, 0xa0b5ed8d ;  /* 0xa0b5ed8d00167882 */ /* 0x000fe20000000000 */
[----:B------:R-:W-:Y:S01]  /*2130*/  UMOV UR23, 0x3eb0c6f7 ;  /* 0x3eb0c6f700177882 */ /* 0x000fe20000000000 */
[----:B------:R-:W-:Y:S01]  /*2140*/  FFMA R15, R0, R15, 1.1641532182693481445e-10 ;  /* 0x2f000000000f7423 */ /* 0x000fe2000000000f */
[----:B------:R-:W-:Y:S01]  /*2150*/  FADD R0, R13, -R13 ;  /* 0x8000000d0d007221 */ /* 0x000fe20000000000 */
[-C--:B------:R-:W-:Y:S01]  /*2160*/  FMUL R38, R4, R19.reuse ;  /* 0x0000001304267220 */ /* 0x080fe20000400000 */
[----:B------:R-:W-:Y:S01]  /*2170*/  BSSY.RECONVERGENT B1, `(.L_x_30) ;  /* 0x000003c000017945 */ /* 0x000fe20003800200 */
[CC--:B------:R-:W-:Y:S01]  /*2180*/  FMUL R25, R15.reuse, R20.reuse ;  /* 0x000000140f197220 */ /* 0x0c0fe20000400000 */
[----:B------:R-:W-:Y:S01]  /*2190*/  FFMA R21, R15, R19, -R22 ;  /* 0x000000130f157223 */ /* 0x000fe20000000816 */
[----:B------:R-:W-:Y:S01]  /*21a0*/  FADD R15, R12, -R12 ;  /* 0x8000000c0c0f7221 */ /* 0x000fe20000000000 */
[----:B------:R-:W-:Y:S01]  /*21b0*/  FFMA R20, R3, R20, -R38 ;  /* 0x0000001403147223 */ /* 0x000fe20000000826 */
[----:B------:R-:W-:Y:S01]  /*21c0*/  FFMA R22, R4, R23, -R25 ;  /* 0x0000001704167223 */ /* 0x000fe20000000819 */
[----:B------:R-:W-:Y:S01]  /*21d0*/  FMUL R40, R0, R21 ;  /* 0x0000001500287220 */ /* 0x000fe20000400000 */
[----:B------:R-:W-:Y:S01]  /*21e0*/  FADD R25, R36, -UR17 ;  /* 0x8000001124197e21 */ /* 0x000fe20008000000 */
[----:B------:R-:W-:-:S02]  /*21f0*/  PLOP3.LUT P3, PT, PT, PT, PT, 0x8, 0x80 ;  /* 0x000000000080781c */ /* 0x000fc40003f6e170 */
[----:B------:R-:W-:-:S04]  /*2200*/  FFMA R40, R15, R22, R40 ;  /* 0x000000160f287223 */ /* 0x000fc80000000028 */
[----:B------:R-:W-:-:S06]  /*2210*/  FFMA R36, R25, R20, R40 ;  /* 0x0000001419247223 */ /* 0x000fcc0000000028 */
        /* <DEDUP_REMOVED lines=15> */
.L_x_33:
[----:B------:R-:W0:Y:S02]  /*2310*/  MUFU.RCP R19, R36 ;  /* 0x0000002400137308 */ /* 0x000e240000001000 */
[----:B0-----:R-:W-:-:S04]  /*2320*/  FFMA R0, R36, R19, -1 ;  /* 0xbf80000024007423 */ /* 0x001fc80000000013 */
[----:B------:R-:W-:-:S04]  /*2330*/  FADD.FTZ R0, -R0, -RZ ;  /* 0x800000ff00007221 */ /* 0x000fc80000010100 */
[----:B------:R-:W-:-:S07]  /*2340*/  FFMA R19, R19, R0, R19 ;  /* 0x0000000013137223 */ /* 0x000fce0000000013 */
.L_x_34:
[----:B------:R-:W-:Y:S05]  /*2350*/  BSYNC.RECONVERGENT B2 ;  /* 0x0000000000027941 */ /* 0x000fea0003800200 */
.L_x_32:
[----:B------:R-:W-:Y:S01]  /*2360*/  FADD R36, -R13, UR8 ;  /* 0x000000080d247e21 */ /* 0x000fe20008000100 */
[----:B------:R-:W-:Y:S01]  /*2370*/  MOV R35, UR9 ;  /* 0x0000000900237c02 */ /* 0x000fe20008000f00 */
[----:B------:R-:W-:Y:S02]  /*2380*/  FADD R0, -R12, UR7 ;  /* 0x000000070c007e21 */ /* 0x000fe40008000100 */
[----:B------:R-:W-:Y:S02]  /*2390*/  FMUL R15, R21, R36 ;  /* 0x00000024150f7220 */ /* 0x000fe40000400000 */
[----:B------:R-:W-:Y:S02]  /*23a0*/  FADD R21, R35, -UR17 ;  /* 0x8000001123157e21 */ /* 0x000fe40008000000 */
[----:B------:R-:W-:-:S04]  /*23b0*/  FFMA R15, R22, R0, R15 ;  /* 0x00000000160f7223 */ /* 0x000fc8000000000f */
[----:B------:R-:W-:-:S04]  /*23c0*/  FFMA R20, R20, R21, R15 ;  /* 0x0000001514147223 */ /* 0x000fc8000000000f */
[----:B------:R-:W-:-:S05]  /*23d0*/  FMUL R15, R20, R19 ;  /* 0x00000013140f7220 */ /* 0x000fca0000400000 */
[----:B------:R-:W-:-:S13]  /*23e0*/  FSETP.GEU.AND P0, PT, R15, RZ, PT ;  /* 0x000000ff0f00720b */ /* 0x000fda0003f0e000 */
[----:B------:R-:W-:Y:S05]  /*23f0*/  @!P0 BRA `(.L_x_31) ;  /* 0x00000000004c8947 */ /* 0x000fea0003800000 */
[----:B------:R-:W-:Y:S01]  /*2400*/  FADD R37, R12, -R12 ;  /* 0x8000000c0c257221 */ /* 0x000fe20000000000 */
[----:B------:R-:W-:Y:S01]  /*2410*/  FMUL R20, R25, R0 ;  /* 0x0000000019147220 */ /* 0x000fe20000400000 */
[----:B------:R-:W-:Y:S01]  /*2420*/  FADD R38, R13, -R13 ;  /* 0x8000000d0d267221 */ /* 0x000fe20000000000 */
[----:B------:R-:W-:Y:S01]  /*2430*/  HFMA2 R40, -RZ, RZ, 0.1171875, 0 ;  /* 0x2f800000ff287431 */ /* 0x000fe200000001ff */
[----:B------:R-:W-:Y:S01]  /*2440*/  IADD3 R22, PT, PT, R27, R24, RZ ;  /* 0x000000181b167210 */ /* 0x000fe20007ffe0ff */
[CC--:B------:R-:W-:Y:S01]  /*2450*/  FFMA R35, R37.reuse, R21.reuse, -R20 ;  /* 0x0000001525237223 */ /* 0x0c0fe20000000814 */
[----:B------:R-:W-:Y:S01]  /*2460*/  FMUL R20, R38, R21 ;  /* 0x0000001526147220 */ /* 0x000fe20000400000 */
[----:B------:R-:W-:Y:S01]  /*2470*/  FMUL R21, R37, R36 ;  /* 0x0000002425157220 */ /* 0x000fe20000400000 */
[----:B------:R-:W-:Y:S01]  /*2480*/  I2FP.F32.U32 R37, R22 ;  /* 0x0000001600257245 */ /* 0x000fe20000201000 */
[----:B------:R-:W-:Y:S01]  /*2490*/  FMUL R22, R4, R35 ;  /* 0x0000002304167220 */ /* 0x000fe20000400000 */
[----:B------:R-:W-:Y:S01]  /*24a0*/  FFMA R20, R25, R36, -R20 ;  /* 0x0000002419147223 */ /* 0x000fe20000000814 */
[----:B------:R-:W-:-:S02]  /*24b0*/  FFMA R21, R38, R0, -R21 ;  /* 0x0000000026157223 */ /* 0x000fc40000000815 */
[----:B------:R-:W-:Y:S01]  /*24c0*/  FFMA R37, R37, R40, 1.1641532182693481445e-10 ;  /* 0x2f00000025257423 */ /* 0x000fe20000000028 */
[----:B------:R-:W-:-:S04]  /*24d0*/  FFMA R20, R3, R20, R22 ;  /* 0x0000001403147223 */ /* 0x000fc80000000016 */
[----:B------:R-:W-:-:S04]  /*24e0*/  FFMA R20, R37, R21, R20 ;  /* 0x0000001525147223 */ /* 0x000fc80000000014 */
[----:B------:R-:W-:-:S04]  /*24f0*/  FMUL R20, R20, R19 ;  /* 0x0000001314147220 */ /* 0x000fc80000400000 */
[----:B------:R-:W-:-:S05]  /*2500*/  FADD R15, R15, R20 ;  /* 0x000000140f0f7221 */ /* 0x000fca0000000000 */
[----:B------:R-:W-:-:S04]  /*2510*/  FSETP.GT.AND P3, PT, R15, 1, PT ;  /* 0x3f8000000f00780b */ /* 0x000fc80003f64000 */
[----:B------:R-:W-:-:S13]  /*2520*/  FSETP.GEU.AND P3, PT, R20, RZ, !P3 ;  /* 0x000000ff1400720b */ /* 0x000fda0005f6e000 */
.L_x_31:
[----:B------:R-:W-:Y:S05]  /*2530*/  BSYNC.RECONVERGENT B1 ;  /* 0x0000000000017941 */ /* 0x000fea0003800200 */
.L_x_30:
[C---:B------:R-:W-:Y:S01]  /*2540*/  FADD R38, R12.reuse, -R12 ;  /* 0x8000000c0c267221 */ /* 0x040fe20000000000 */
[C---:B------:R-:W-:Y:S01]  /*2550*/  FADD R36, -R13.reuse, UR15 ;  /* 0x0000000f0d247e21 */ /* 0x040fe20008000100 */
[----:B------:R-:W-:Y:S01]  /*2560*/  FADD R22, -R12, UR14 ;  /* 0x0000000e0c167e21 */ /* 0x000fe20008000100 */
[----:B------:R-:W-:Y:S01]  /*2570*/  FADD R19, R13, -R13 ;  /* 0x8000000d0d137221 */ /* 0x000fe20000000000 */
[----:B------:R-:W-:Y:S01]  /*2580*/  FMUL R0, R38, R23 ;  /* 0x0000001726007220 */ /* 0x000fe20000400000 */
[----:B------:R-:W-:Y:S01]  /*2590*/  IADD3 R21, PT, PT, R27, R24, RZ ;  /* 0x000000181b157210 */ /* 0x000fe20007ffe0ff */
[C---:B------:R-:W-:Y:S01]  /*25a0*/  FMUL R20, R25.reuse, R36 ;  /* 0x0000002419147220 */ /* 0x040fe20000400000 */
[----:B------:R-:W-:Y:S01]  /*25b0*/  MOV R40, 0x2f800000 ;  /* 0x2f80000000287802 */ /* 0x000fe20000000f00 */
[-C--:B------:R-:W-:Y:S01]  /*25c0*/  FFMA R0, R25, R22.reuse, -R0 ;  /* 0x0000001619007223 */ /* 0x080fe20000000800 */
[C---:B------:R-:W-:Y:S01]  /*25d0*/  FMUL R15, R19.reuse, R22 ;  /* 0x00000016130f7220 */ /* 0x040fe20000400000 */
[----:B------:R-:W-:Y:S01]  /*25e0*/  I2FP.F32.U32 R21, R21 ;  /* 0x0000001500157245 */ /* 0x000fe20000201000 */
[----:B------:R-:W-:Y:S01]  /*25f0*/  FFMA R23, R19, R23, -R20 ;  /* 0x0000001713177223 */ /* 0x000fe20000000814 */
[----:B------:R-:W-:Y:S01]  /*2600*/  FMUL R22, R4, R0 ;  /* 0x0000000004167220 */ /* 0x000fe20000400000 */
[----:B------:R-:W-:Y:S01]  /*2610*/  FFMA R15, R38, R36, -R15 ;  /* 0x00000024260f7223 */ /* 0x000fe2000000080f */
[----:B------:R-:W-:Y:S01]  /*2620*/  BSSY.RECONVERGENT B0, `(.L_x_35) ;  /* 0x0000014000007945 */ /* 0x000fe20003800200 */
[----:B------:R-:W-:Y:S01]  /*2630*/  FFMA R20, R21, R40, 1.1641532182693481445e-10 ;  /* 0x2f00000015147423 */ /* 0x000fe20000000028 */
[----:B------:R-:W-:-:S04]  /*2640*/  FFMA R19, R3, R23, R22 ;  /* 0x0000001703137223 */ /* 0x000fc80000000016 */
[----:B------:R-:W-:Y:S01]  /*2650*/  FFMA R38, R20, R15, R19 ;  /* 0x0000000f14267223 */ /* 0x000fe20000000013 */
[----:B------:R-:W-:-:S03]  /*2660*/  FMUL R19, R13, R0 ;  /* 0x000000000d137220 */ /* 0x000fc60000400000 */
[----:B------:R-:W0:Y:S01]  /*2670*/  MUFU.RCP R21, R38 ;  /* 0x0000002600157308 */ /* 0x000e220000001000 */
[----:B------:R-:W-:-:S04]  /*2680*/  FFMA R22, R12, R23, R19 ;  /* 0x000000170c167223 */ /* 0x000fc80000000013 */
        /* <DEDUP_REMOVED lines=13> */
.L_x_36:
[----:B------:R-:W-:Y:S05]  /*2760*/  BSYNC.RECONVERGENT B0 ;  /* 0x0000000000007941 */ /* 0x000fea0003800200 */
.L_x_35:
        /* <DEDUP_REMOVED lines=29> */
.L_x_40:
        /* <DEDUP_REMOVED lines=11> */
.L_x_39:
[----:B------:R-:W-:Y:S01]  /*29f0*/  HFMA2 R14, -RZ, RZ, 0, 5.9604644775390625e-08 ;  /* 0x00000001ff0e7431 */ /* 0x000fe200000001ff */
[----:B------:R-:W-:Y:S02]  /*2a00*/  MOV R5, R19 ;  /* 0x0000001300057202 */ /* 0x000fe40000000f00 */
[----:B------:R-:W-:Y:S02]  /*2a10*/  MOV R6, R21 ;  /* 0x0000001500067202 */ /* 0x000fe40000000f00 */
[----:B------:R-:W-:-:S07]  /*2a20*/  MOV R7, R15 ;  /* 0x0000000f00077202 */ /* 0x000fce0000000f00 */
.L_x_38:
[----:B------:R-:W-:Y:S05]  /*2a30*/  BSYNC.RECONVERGENT B0 ;  /* 0x0000000000007941 */ /* 0x000fea0003800200 */
.L_x_37:
[----:B------:R-:W-:Y:S01]  /*2a40*/  IADD3 R0, PT, PT, R27, R24, RZ ;  /* 0x000000181b007210 */ /* 0x000fe20007ffe0ff */
[----:B------:R-:W-:Y:S01]  /*2a50*/  FADD R21, R34, -UR17 ;  /* 0x8000001122157e21 */ /* 0x000fe20008000000 */
[----:B------:R-:W-:Y:S01]  /*2a60*/  MOV R15, 0x2f800000 ;  /* 0x2f800000000f7802 */ /* 0x000fe20000000f00 */
[----:B------:R-:W-:Y:S01]  /*2a70*/  FADD R20, -R13, R17 ;  /* 0x000000110d147221 */ /* 0x000fe20000000100 */
[----:B------:R-:W-:Y:S01]  /*2a80*/  I2FP.F32.U32 R0, R0 ;  /* 0x0000000000007245 */ /* 0x000fe20000201000 */
[----:B------:R-:W-:Y:S01]  /*2a90*/  FADD R16, -R12, R16 ;  /* 0x000000100c107221 */ /* 0x000fe20000000100 */
[C---:B------:R-:W-:Y:S01]  /*2aa0*/  FMUL R17, R3.reuse, R21 ;  /* 0x0000001503117220 */ /* 0x040fe20000400000 */
[----:B------:R-:W-:Y:S01]  /*2ab0*/  FADD R23, R18, -UR17 ;  /* 0x8000001112177e21 */ /* 0x000fe20008000000 */
[----:B------:R-:W-:Y:S01]  /*2ac0*/  UMOV UR22, 0xa0b5ed8d ;  /* 0xa0b5ed8d00167882 */ /* 0x000fe20000000000 */
[----:B------:R-:W-:Y:S01]  /*2ad0*/  FFMA R0, R0, R15, 1.1641532182693481445e-10 ;  /* 0x2f00000000007423 */ /* 0x000fe2000000000f */
[----:B------:R-:W-:Y:S01]  /*2ae0*/  FMUL R22, R4, R16 ;  /* 0x0000001004167220 */ /* 0x000fe20000400000 */
[----:B------:R-:W-:Y:S01]  /*2af0*/  UMOV UR23, 0x3eb0c6f7 ;  /* 0x3eb0c6f700177882 */ /* 0x000fe20000000000 */
[----:B------:R-:W-:Y:S01]  /*2b00*/  BSSY.RECONVERGENT B1, `(.L_x_41) ;  /* 0x0000034000017945 */ /* 0x000fe20003800200 */
[C---:B------:R-:W-:Y:S01]  /*2b10*/  FMUL R15, R0.reuse, R20 ;  /* 0x00000014000f7220 */ /* 0x040fe20000400000 */
[----:B------:R-:W-:Y:S01]  /*2b20*/  FFMA R17, R0, R16, -R17 ;  /* 0x0000001000117223 */ /* 0x000fe20000000811 */
[----:B------:R-:W-:Y:S01]  /*2b30*/  FFMA R22, R3, R20, -R22 ;  /* 0x0000001403167223 */ /* 0x000fe20000000816 */
[----:B------:R-:W-:Y:S01]  /*2b40*/  PLOP3.LUT P3, PT, PT, PT, PT, 0x8, 0x80 ;  /* 0x000000000080781c */ /* 0x000fe20003f6e170 */
[----:B------:R-:W-:Y:S01]  /*2b50*/  FFMA R21, R4, R21, -R15 ;  /* 0x0000001504157223 */ /* 0x000fe2000000080f */
[----:B------:R-:W-:-:S04]  /*2b60*/  FMUL R15, R20, R17 ;  /* 0x00000011140f7220 */ /* 0x000fc80000400000 */
[----:B------:R-:W-:-:S04]  /*2b70*/  FFMA R0, R16, R21, R15 ;  /* 0x0000001510007223 */ /* 0x000fc8000000000f */
[----:B------:R-:W-:-:S04]  /*2b80*/  FFMA R0, R23, R22, R0 ;  /* 0x0000001617007223 */ /* 0x000fc80000000000 */
[----:B------:R-:W0:Y:S02]  /*2b90*/  F2F.F64.F32 R18, |R0| ;  /* 0x4000000000127310 */ /* 0x000e240000201800 */
[----:B0-----:R-:W-:-:S14]  /*2ba0*/  DSETP.GEU.AND P0, PT, R18, UR22, PT ;  /* 0x0000001612007e2a */ /* 0x001fdc000bf0e000 */
[----:B------:R-:W-:Y:S05]  /*2bb0*/  @!P0 BRA `(.L_x_42) ;  /* 0x0000000000a08947 */ /* 0x000fea0003800000 */
[----:B------:R-:W-:Y:S01]  /*2bc0*/  IADD3 R15, PT, PT, R0, 0x1800000, RZ ;  /* 0x01800000000f7810 */ /* 0x000fe20007ffe0ff */
[----:B------:R-:W-:Y:S03]  /*2bd0*/  BSSY.RECONVERGENT B2, `(.L_x_43) ;  /* 0x000000b000027945 */ /* 0x000fe60003800200 */
[----:B------:R-:W-:-:S04]  /*2be0*/  LOP3.LUT R15, R15, 0x7f800000, RZ, 0xc0, !PT ;  /* 0x7f8000000f0f7812 */ /* 0x000fc800078ec0ff */
[----:B------:R-:W-:-:S13]  /*2bf0*/  ISETP.GT.U32.AND P0, PT, R15, 0x1ffffff, PT ;  /* 0x01ffffff0f00780c */ /* 0x000fda0003f04070 */
[----:B------:R-:W-:Y:S05]  /*2c00*/  @P0 BRA `(.L_x_44) ;  /* 0x00000000000c0947 */ /* 0x000fea0003800000 */
[----:B------:R-:W-:-:S07]  /*2c10*/  MOV R38, 0x2c30 ;  /* 0x00002c3000267802 */ /* 0x000fce0000000f00 */
[----:B-----5:R-:W-:Y:S05]  /*2c20*/  CALL.REL.NOINC `($__internal_0_$__cuda_sm20_rcp_rn_f32_slowpath) ;  /* 0x0000002000347944 */ /* 0x020fea0003c00000 */
[----:B------:R-:W-:Y:S05]  /*2c30*/  BRA `(.L_x_45) ;  /* 0x0000000000107947 */ /* 0x000fea0003800000 */
.L_x_44:
[----:B------:R-:W0:Y:S02]  /*2c40*/  MUFU.RCP R19, R0 ;  /* 0x0000000000137308 */ /* 0x000e240000001000 */
[----:B0-----:R-:W-:-:S04]  /*2c50*/  FFMA R15, R0, R19, -1 ;  /* 0xbf800000000f7423 */ /* 0x001fc80000000013 */
[----:B------:R-:W-:-:S04]  /*2c60*/  FADD.FTZ R18, -R15, -RZ ;  /* 0x800000ff0f127221 */ /* 0x000fc80000010100 */
[----:B------:R-:W-:-:S07]  /*2c70*/  FFMA R19, R19, R18, R19 ;  /* 0x0000001213137223 */ /* 0x000fce0000000013 */
.L_x_45:
[----:B------:R-:W-:Y:S05]  /*2c80*/  BSYNC.RECONVERGENT B2 ;  /* 0x0000000000027941 */ /* 0x000fea0003800200 */
.L_x_43:
        /* <DEDUP_REMOVED lines=10> */
[----:B------:R-:W-:Y:S01]  /*2d30*/  FMUL R35, R18, R23 ;  /* 0x0000001712237220 */ /* 0x000fe20000400000 */
[----:B------:R-:W-:Y:S01]  /*2d40*/  HFMA2 R40, -RZ, RZ, 0.1171875, 0 ;  /* 0x2f800000ff287431 */ /* 0x000fe200000001ff */
[----:B------:R-:W-:Y:S01]  /*2d50*/  IADD3 R39, PT, PT, R27, R24, RZ ;  /* 0x000000181b277210 */ /* 0x000fe20007ffe0ff */
[C---:B------:R-:W-:Y:S01]  /*2d60*/  FMUL R15, R38.reuse, R20 ;  /* 0x00000014260f7220 */ /* 0x040fe20000400000 */
[-C--:B------:R-:W-:Y:S01]  /*2d70*/  FFMA R35, R38, R16.reuse, -R35 ;  /* 0x0000001026237223 */ /* 0x080fe20000000823 */
[C---:B------:R-:W-:Y:S01]  /*2d80*/  FMUL R37, R36.reuse, R16 ;  /* 0x0000001024257220 */ /* 0x040fe20000400000 */
[----:B------:R-:W-:Y:S01]  /*2d90*/  I2FP.F32.U32 R39, R39 ;  /* 0x0000002700277245 */ /* 0x000fe20000201000 */
[----:B------:R-:W-:Y:S01]  /*2da0*/  FFMA R36, R36, R23, -R15 ;  /* 0x0000001724247223 */ /* 0x000fe2000000080f */
[----:B------:R-:W-:Y:S01]  /*2db0*/  FMUL R38, R4, R35 ;  /* 0x0000002304267220 */ /* 0x000fe20000400000 */
[----:B------:R-:W-:Y:S02]  /*2dc0*/  FFMA R37, R18, R20, -R37 ;  /* 0x0000001412257223 */ /* 0x000fe40000000825 */
[----:B------:R-:W-:Y:S01]  /*2dd0*/  FFMA R39, R39, R40, 1.1641532182693481445e-10 ;  /* 0x2f00000027277423 */ /* 0x000fe20000000028 */
[----:B------:R-:W-:-:S04]  /*2de0*/  FFMA R36, R3, R36, R38 ;  /* 0x0000002403247223 */ /* 0x000fc80000000026 */
[----:B------:R-:W-:-:S04]  /*2df0*/  FFMA R36, R39, R37, R36 ;  /* 0x0000002527247223 */ /* 0x000fc80000000024 */
[----:B------:R-:W-:-:S04]  /*2e00*/  FMUL R15, R36, R19 ;  /* 0x00000013240f7220 */ /* 0x000fc80000400000 */
[----:B------:R-:W-:-:S05]  /*2e10*/  FFMA R0, R0, R19, R15 ;  /* 0x0000001300007223 */ /* 0x000fca000000000f */
[----:B------:R-:W-:-:S04]  /*2e20*/  FSETP.GT.AND P3, PT, R0, 1, PT ;  /* 0x3f8000000000780b */ /* 0x000fc80003f64000 */
[----:B------:R-:W-:-:S13]  /*2e30*/  FSETP.GEU.AND P3, PT, R15, RZ, !P3 ;  /* 0x000000ff0f00720b */ /* 0x000fda0005f6e000 */
.L_x_42:
[----:B------:R-:W-:Y:S05]  /*2e40*/  BSYNC.RECONVERGENT B1 ;  /* 0x0000000000017941 */ /* 0x000fea0003800200 */
.L_x_41:
[----:B------:R-:W-:Y:S01]  /*2e50*/  FADD R35, R34, -UR17 ;  /* 0x8000001122237e21 */ /* 0x000fe20008000000 */
[----:B------:R-:W-:Y:S01]  /*2e60*/  IADD3 R0, PT, PT, R27, R24, RZ ;  /* 0x000000181b007210 */ /* 0x000fe20007ffe0ff */
[----:B------:R-:W-:Y:S01]  /*2e70*/  FMUL R15, R20, R23 ;  /* 0x00000017140f7220 */ /* 0x000fe20000400000 */
[----:B------:R-:W-:Y:S01]  /*2e80*/  BSSY.RECONVERGENT B0, `(.L_x_46) ;  /* 0x000001c000007945 */ /* 0x000fe20003800200 */
[-C--:B------:R-:W-:Y:S01]  /*2e90*/  FMUL R19, R16, R35.reuse ;  /* 0x0000002310137220 */ /* 0x080fe20000400000 */
[----:B------:R-:W-:Y:S01]  /*2ea0*/  I2FP.F32.U32 R18, R0 ;  /* 0x0000000000127245 */ /* 0x000fe20000201000 */
[----:B------:R-:W-:Y:S01]  /*2eb0*/  FFMA R15, R20, R35, -R15 ;  /* 0x00000023140f7223 */ /* 0x000fe2000000080f */
[C---:B------:R-:W-:Y:S01]  /*2ec0*/  FMUL R0, R16.reuse, R20 ;  /* 0x0000001410007220 */ /* 0x040fe20000400000 */
[----:B------:R-:W-:Y:S01]  /*2ed0*/  FFMA R23, R16, R23, -R19 ;  /* 0x0000001710177223 */ /* 0x000fe20000000813 */
[----:B------:R-:W-:Y:S02]  /*2ee0*/  MOV R19, 0x2f800000 ;  /* 0x2f80000000137802 */ /* 0x000fe40000000f00 */
[----:B------:R-:W-:Y:S01]  /*2ef0*/  FADD R39, R0, -R0 ;  /* 0x8000000000277221 */ /* 0x000fe20000000000 */
[----:B------:R-:W-:-:S02]  /*2f00*/  FMUL R36, R4, R23 ;  /* 0x0000001704247220 */ /* 0x000fc40000400000 */
[----:B------:R-:W-:Y:S02]  /*2f10*/  FFMA R18, R18, R19, 1.1641532182693481445e-10 ;  /* 0x2f00000012127423 */ /* 0x000fe40000000013 */
        /* <DEDUP_REMOVED lines=18> */
.L_x_47:
[----:B------:R-:W-:Y:S05]  /*3040*/  BSYNC.RECONVERGENT B0 ;  /* 0x0000000000007941 */ /* 0x000fea0003800200 */
.L_x_46:
        /* <DEDUP_REMOVED lines=29> */
.L_x_51:
[C---:B------:R-:W-:Y:S02]  /*3220*/  SHF.L.U32 R0, R14.reuse, 0x4, RZ ;  /* 0x000000040e007819 */ /* 0x040fe400000006ff */
[----:B------:R-:W-:Y:S02]  /*3230*/  IADD3 R14, PT, PT, R14, 0x1, RZ ;  /* 0x000000010e0e7810 */ /* 0x000fe40007ffe0ff */
[C---:B------:R-:W-:Y:S02]  /*3240*/  ISETP.EQ.AND P0, PT, R0.reuse, RZ, PT ;  /* 0x000000ff0000720c */ /* 0x040fe40003f02270 */
[----:B------:R-:W-:-:S11]  /*3250*/  ISETP.EQ.AND P1, PT, R0, 0x10, PT ;  /* 0x000000100000780c */ /* 0x000fd60003f22270 */
[-C--:B------:R-:W-:Y:S01]  /*3260*/  @P0 MOV R5, R19.reuse ;  /* 0x0000001300050202 */ /* 0x080fe20000000f00 */
[----:B------:R-:W-:Y:S01]  /*3270*/  @P0 IMAD.MOV.U32 R6, RZ, RZ, R23 ;  /* 0x000000ffff060224 */ /* 0x000fe200078e0017 */
[----:B------:R-:W-:Y:S02]  /*3280*/  @P1 MOV R8, R19 ;  /* 0x0000001300081202 */ /* 0x000fe40000000f00 */
[----:B------:R-:W-:Y:S02]  /*3290*/  @P1 MOV R9, R23 ;  /* 0x0000001700091202 */ /* 0x000fe40000000f00 */
[-C--:B------:R-:W-:Y:S02]  /*32a0*/  @P0 MOV R7, R15.reuse ;  /* 0x0000000f00070202 */ /* 0x080fe40000000f00 */
[----:B------:R-:W-:Y:S01]  /*32b0*/  @P1 MOV R10, R15 ;  /* 0x0000000f000a1202 */ /* 0x000fe20000000f00 */
[----:B------:R-:W-:Y:S06]  /*32c0*/  BRA `(.L_x_49) ;  /* 0x0000000000107947 */ /* 0x000fec0003800000 */
.L_x_50:
[----:B------:R-:W-:Y:S01]  /*32d0*/  HFMA2 R14, -RZ, RZ, 0, 5.9604644775390625e-08 ;  /* 0x00000001ff0e7431 */ /* 0x000fe200000001ff */
[----:B------:R-:W-:Y:S02]  /*32e0*/  MOV R5, R19 ;  /* 0x0000001300057202 */ /* 0x000fe40000000f00 */
[----:B------:R-:W-:Y:S02]  /*32f0*/  MOV R6, R23 ;  /* 0x0000001700067202 */ /* 0x000fe40000000f00 */
[----:B------:R-:W-:-:S07]  /*3300*/  MOV R7, R15 ;  /* 0x0000000f00077202 */ /* 0x000fce0000000f00 */
.L_x_49:
[----:B------:R-:W-:Y:S05]  /*3310*/  BSYNC.RECONVERGENT B0 ;  /* 0x0000000000007941 */ /* 0x000fea0003800200 */
.L_x_48:
[----:B------:R-:W-:Y:S01]  /*3320*/  FADD R37, R13, -R13 ;  /* 0x8000000d0d257221 */ /* 0x000fe20000000000 */
[----:B------:R-:W-:Y:S01]  /*3330*/  FADD R36, R12, -R12 ;  /* 0x8000000c0c247221 */ /* 0x000fe20000000000 */
[----:B------:R-:W-:Y:S01]  /*3340*/  UMOV UR22, 0xa0b5ed8d ;  /* 0xa0b5ed8d00167882 */ /* 0x000fe20000000000 */
[----:B------:R-:W-:Y:S01]  /*3350*/  UMOV UR23, 0x3eb0c6f7 ;  /* 0x3eb0c6f700177882 */ /* 0x000fe20000000000 */
[C---:B------:R-:W-:Y:S01]  /*3360*/  FMUL R0, R37.reuse, R17 ;  /* 0x0000001125007220 */ /* 0x040fe20000400000 */
[----:B------:R-:W-:Y:S01]  /*3370*/  FADD R35, R34, -UR17 ;  /* 0x8000001122237e21 */ /* 0x000fe20008000000 */
[----:B------:R-:W-:Y:S01]  /*3380*/  FMUL R15, R37, R16 ;  /* 0x00000010250f7220 */ /* 0x000fe20000400000 */
[----:B------:R-:W-:Y:S01]  /*3390*/  BSSY.RECONVERGENT B1, `(.L_x_52) ;  /* 0x0000037000017945 */ /* 0x000fe20003800200 */
[----:B------:R-:W-:Y:S01]  /*33a0*/  FFMA R0, R36, R21, R0 ;  /* 0x0000001524007223 */ /* 0x000fe20000000000 */
[----:B------:R-:W-:-:S03]  /*33b0*/  PLOP3.LUT P3, PT, PT, PT, PT, 0x8, 0x80 ;  /* 0x000000000080781c */ /* 0x000fc60003f6e170 */
[----:B------:R-:W-:Y:S01]  /*33c0*/  FFMA R23, R25, R22, R0 ;  /* 0x0000001619177223 */ /* 0x000fe20000000000 */
[----:B------:R-:W-:-:S03]  /*33d0*/  FMUL R0, R36, R35 ;  /* 0x0000002324007220 */ /* 0x000fc60000400000 */
[----:B------:R-:W0:Y:S01]  /*33e0*/  F2F.F64.F32 R18, |R23| ;  /* 0x4000001700127310 */ /* 0x000e220000201800 */
[C---:B------:R-:W-:Y:S01]  /*33f0*/  FFMA R16, R25.reuse, R16, -R0 ;  /* 0x0000001019107223 */ /* 0x040fe20000000800 */
[----:B0-----:R-:W-:Y:S01]  /*3400*/  DSETP.GEU.AND P0, PT, R18, UR22, PT ;  /* 0x0000001612007e2a */ /* 0x001fe2000bf0e000 */
[-C--:B------:R-:W-:Y:S01]  /*3410*/  FMUL R18, R25, R20.reuse ;  /* 0x0000001419127220 */ /* 0x080fe20000400000 */
[----:B------:R-:W-:-:S03]  /*3420*/  FFMA R20, R36, R20, -R15 ;  /* 0x0000001424147223 */ /* 0x000fc6000000080f */
[----:B------:R-:W-:-:S09]  /*3430*/  FFMA R18, R37, R35, -R18 ;  /* 0x0000002325127223 */ /* 0x000fd20000000812 */
[----:B------:R-:W-:Y:S05]  /*3440*/  @!P0 BRA `(.L_x_53) ;  /* 0x0000000000ac8947 */ /* 0x000fea0003800000 */
[----:B------:R-:W-:Y:S01]  /*3450*/  IADD3 R0, PT, PT, R23, 0x1800000, RZ ;  /* 0x0180000017007810 */ /* 0x000fe20007ffe0ff */
[----:B------:R-:W-:Y:S03]  /*3460*/  BSSY.RECONVERGENT B2, `(.L_x_54) ;  /* 0x000000c000027945 */ /* 0x000fe60003800200 */
[----:B------:R-:W-:-:S04]  /*3470*/  LOP3.LUT R0, R0, 0x7f800000, RZ, 0xc0, !PT ;  /* 0x7f80000000007812 */ /* 0x000fc800078ec0ff */
[----:B------:R-:W-:-:S13]  /*3480*/  ISETP.GT.U32.AND P0, PT, R0, 0x1ffffff, PT ;  /* 0x01ffffff0000780c */ /* 0x000fda0003f04070 */
[----:B------:R-:W-:Y:S05]  /*3490*/  @P0 BRA `(.L_x_55) ;  /* 0x0000000000100947 */ /* 0x000fea0003800000 */
[----:B------:R-:W-:Y:S02]  /*34a0*/  MOV R0, R23 ;  /* 0x0000001700007202 */ /* 0x000fe40000000f00 */
[----:B------:R-:W-:-:S07]  /*34b0*/  MOV R38, 0x34d0 ;  /* 0x000034d000267802 */ /* 0x000fce0000000f00 */
[----:B-----5:R-:W-:Y:S05]  /*34c0*/  CALL.REL.NOINC `($__internal_0_$__cuda_sm20_rcp_rn_f32_slowpath) ;  /* 0x00000018000c7944 */ /* 0x020fea0003c00000 */
[----:B------:R-:W-:Y:S05]  /*34d0*/  BRA `(.L_x_56) ;  /* 0x0000000000107947 */ /* 0x000fea0003800000 */
.L_x_55:
[----:B------:R-:W0:Y:S02]  /*34e0*/  MUFU.RCP R0, R23 ;  /* 0x0000001700007308 */ /* 0x000e240000001000 */
[----:B0-----:R-:W-:-:S04]  /*34f0*/  FFMA R15, R23, R0, -1 ;  /* 0xbf800000170f7423 */ /* 0x001fc80000000000 */
[----:B------:R-:W-:-:S04]  /*3500*/  FADD.FTZ R15, -R15, -RZ ;  /* 0x800000ff0f0f7221 */ /* 0x000fc80000010100 */
[----:B------:R-:W-:-:S07]  /*3510*/  FFMA R19, R0, R15, R0 ;  /* 0x0000000f00137223 */ /* 0x000fce0000000000 */
.L_x_56:
[----:B------:R-:W-:Y:S05]  /*3520*/  BSYNC.RECONVERGENT B2 ;  /* 0x0000000000027941 */ /* 0x000fea0003800200 */
.L_x_54:
        /* <DEDUP_REMOVED lines=11> */
[----:B------:R-:W-:Y:S01]  /*35e0*/  FADD R23, R12, -R12 ;  /* 0x8000000c0c177221 */ /* 0x000fe20000000000 */
[----:B------:R-:W-:Y:S01]  /*35f0*/  FADD R21, R13, -R13 ;  /* 0x8000000d0d157221 */ /* 0x000fe20000000000 */
[----:B------:R-:W-:Y:S01]  /*3600*/  HFMA2 R40, -RZ, RZ, 0.1171875, 0 ;  /* 0x2f800000ff287431 */ /* 0x000fe200000001ff */
[----:B------:R-:W-:Y:S01]  /*3610*/  IADD3 R37, PT, PT, R27, R24, RZ ;  /* 0x000000181b257210 */ /* 0x000fe20007ffe0ff */
[-C--:B------:R-:W-:Y:S01]  /*3620*/  FFMA R35, R23, R17.reuse, -R22 ;  /* 0x0000001117237223 */ /* 0x080fe20000000816 */
[----:B------:R-:W-:Y:S01]  /*3630*/  FMUL R22, R21, R17 ;  /* 0x0000001115167220 */ /* 0x000fe20000400000 */
[-C--:B------:R-:W-:Y:S01]  /*3640*/  FMUL R38, R23, R36.reuse ;  /* 0x0000002417267220 */ /* 0x080fe20000400000 */
[----:B------:R-:W-:Y:S02]  /*3650*/  I2FP.F32.U32 R37, R37 ;  /* 0x0000002500257245 */ /* 0x000fe40000201000 */
[----:B------:R-:W-:Y:S01]  /*3660*/  FFMA R22, R25, R36, -R22 ;  /* 0x0000002419167223 */ /* 0x000fe20000000816 */
[----:B------:R-:W-:Y:S01]  /*3670*/  FMUL R36, R4, R35 ;  /* 0x0000002304247220 */ /* 0x000fe20000400000 */
[----:B------:R-:W-:Y:S01]  /*3680*/  FFMA R38, R21, R0, -R38 ;  /* 0x0000000015267223 */ /* 0x000fe20000000826 */
[----:B------:R-:W-:-:S02]  /*3690*/  FFMA R40, R37, R40, 1.1641532182693481445e-10 ;  /* 0x2f00000025287423 */ /* 0x000fc40000000028 */
[----:B------:R-:W-:-:S04]  /*36a0*/  FFMA R17, R3, R22, R36 ;  /* 0x0000001603117223 */ /* 0x000fc80000000024 */
[----:B------:R-:W-:-:S04]  /*36b0*/  FFMA R0, R40, R38, R17 ;  /* 0x0000002628007223 */ /* 0x000fc80000000011 */
[----:B------:R-:W-:-:S04]  /*36c0*/  FMUL R0, R0, R19 ;  /* 0x0000001300007220 */ /* 0x000fc80000400000 */
[----:B------:R-:W-:-:S05]  /*36d0*/  FADD R15, R15, R0 ;  /* 0x000000000f0f7221 */ /* 0x000fca0000000000 */
[----:B------:R-:W-:-:S04]  /*36e0*/  FSETP.GT.AND P3, PT, R15, 1, PT ;  /* 0x3f8000000f00780b */ /* 0x000fc80003f64000 */
[----:B------:R-:W-:-:S13]  /*36f0*/  FSETP.GEU.AND P3, PT, R0, RZ, !P3 ;  /* 0x000000ff0000720b */ /* 0x000fda0005f6e000 */
.L_x_53:
[----:B------:R-:W-:Y:S05]  /*3700*/  BSYNC.RECONVERGENT B1 ;  /* 0x0000000000017941 */ /* 0x000fea0003800200 */
.L_x_52:
[----:B------:R-:W-:Y:S01]  /*3710*/  IADD3 R15, PT, PT, R27, R24, RZ ;  /* 0x000000181b0f7210 */ /* 0x000fe20007ffe0ff */
[-C--:B------:R-:W-:Y:S01]  /*3720*/  FMUL R0, R4, R16.reuse ;  /* 0x0000001004007220 */ /* 0x080fe20000400000 */
[----:B------:R-:W-:Y:S01]  /*3730*/  MOV R22, 0x2f800000 ;  /* 0x2f80000000167802 */ /* 0x000fe20000000f00 */
[----:B------:R-:W-:Y:S01]  /*3740*/  FMUL R13, R13, R16 ;  /* 0x000000100d0d7220 */ /* 0x000fe20000400000 */
[----:B------:R-:W-:Y:S01]  /*3750*/  I2FP.F32.U32 R15, R15 ;  /* 0x0000000f000f7245 */ /* 0x000fe20000201000 */
[-C--:B------:R-:W-:Y:S01]  /*3760*/  FFMA R0, R3, R18.reuse, R0 ;  /* 0x0000001203007223 */ /* 0x080fe20000000000 */
[----:B------:R-:W-:Y:S01]  /*3770*/  BSSY.RECONVERGENT B0, `(.L_x_57) ;  /* 0x0000012000007945 */ /* 0x000fe20003800200 */
[----:B------:R-:W-:Y:S02]  /*3780*/  FFMA R13, R12, R18, R13 ;  /* 0x000000120c0d7223 */ /* 0x000fe4000000000d */
[----:B------:R-:W-:Y:S02]  /*3790*/  FFMA R17, R15, R22, 1.1641532182693481445e-10 ;  /* 0x2f0000000f117423 */ /* 0x000fe40000000016 */
[----:B------:R-:W-:-:S02]  /*37a0*/  FFMA R13, R20, UR17, R13 ;  /* 0x00000011140d7c23 */ /* 0x000fc4000800000d */
[----:B------:R-:W-:Y:S02]  /*37b0*/  FFMA R38, R17, R20, R0 ;  /* 0x0000001411267223 */ /* 0x000fe40000000000 */
[----:B------:R-:W-:Y:S02]  /*37c0*/  FFMA R13, R18, -UR7, R13 ;  /* 0x80000007120d7c23 */ /* 0x000fe4000800000d */
[----:B------:R-:W0:Y:S02]  /*37d0*/  MUFU.RCP R0, R38 ;  /* 0x0000002600007308 */ /* 0x000e240000001000 */
[----:B------:R-:W-:-:S04]  /*37e0*/  FFMA R13, R16, -UR8, R13 ;  /* 0x80000008100d7c23 */ /* 0x000fc8000800000d */
[----:B------:R-:W-:-:S04]  /*37f0*/  FFMA R39, R20, -UR9, R13 ;  /* 0x8000000914277c23 */ /* 0x000fc8000800000d */
[----:B------:R-:W1:Y:S01]  /*3800*/  FCHK P0, R39, R38 ;  /* 0x0000002627007302 */ /* 0x000e620000000000 */
[----:B0-----:R-:W-:-:S04]  /*3810*/  FFMA R15, -R38, R0, 1 ;  /* 0x3f800000260f7423 */ /* 0x001fc80000000100 */
[----:B------:R-:W-:-:S04]  /*3820*/  FFMA R0, R0, R15, R0 ;  /* 0x0000000f00007223 */ /* 0x000fc80000000000 */
[----:B------:R-:W-:-:S04]  /*3830*/  FFMA R13, R39, R0, RZ ;  /* 0x00000000270d7223 */ /* 0x000fc800000000ff */
[----:B------:R-:W-:-:S04]  /*3840*/  FFMA R12, -R38, R13, R39 ;  /* 0x0000000d260c7223 */ /* 0x000fc80000000127 */
[----:B------:R-:W-:Y:S01]  /*3850*/  FFMA R15, R0, R12, R13 ;  /* 0x0000000c000f7223 */ /* 0x000fe2000000000d */
[----:B-1----:R-:W-:Y:S06]  /*3860*/  @!P0 BRA `(.L_x_58) ;  /* 0x0000000000088947 */ /* 0x002fec0003800000 */
[----:B------:R-:W-:-:S07]  /*3870*/  MOV R0, 0x3890 ;  /* 0x0000389000007802 */ /* 0x000fce0000000f00 */
[----:B-----5:R-:W-:Y:S05]  /*3880*/  CALL.REL.NOINC `($__internal_1_$__cuda_sm3x_div_rn_noftz_f32_slowpath) ;  /* 0x0000001400ec7944 */ /* 0x020fea0003c00000 */
.L_x_58:
[----:B------:R-:W-:Y:S05]  /*3890*/  BSYNC.RECONVERGENT B0 ;  /* 0x0000000000007941 */ /* 0x000fea0003800200 */
.L_x_57:
        /* <DEDUP_REMOVED lines=29> */
.L_x_62:
[C---:B------:R-:W-:Y:S02]  /*3a70*/  SHF.L.U32 R0, R14.reuse, 0x4, RZ ;  /* 0x000000040e007819 */ /* 0x040fe400000006ff */
[----:B------:R-:W-:Y:S02]  /*3a80*/  IADD3 R14, PT, PT, R14, 0x1, RZ ;  /* 0x000000010e0e7810 */ /* 0x000fe40007ffe0ff */
[C---:B------:R-:W-:Y:S02]  /*3a90*/  ISETP.EQ.AND P0, PT, R0.reuse, RZ, PT ;  /* 0x000000ff0000720c */ /* 0x040fe40003f02270 */
[----:B------:R-:W-:-:S11]  /*3aa0*/  ISETP.EQ.AND P1, PT, R0, 0x10, PT ;  /* 0x000000100000780c */ /* 0x000fd60003f22270 */
[-C--:B------:R-:W-:Y:S02]  /*3ab0*/  @P0 MOV R5, R13.reuse ;  /* 0x0000000d00050202 */ /* 0x080fe40000000f00 */
[----:B------:R-:W-:Y:S01]  /*3ac0*/  @P1 MOV R8, R13 ;  /* 0x0000000d00081202 */ /* 0x000fe20000000f00 */
[----:B------:R-:W-:Y:S01]  /*3ad0*/  @P1 IMAD.MOV.U32 R10, RZ, RZ, R15 ;  /* 0x000000ffff0a1224 */ /* 0x000fe200078e000f */
[-C--:B------:R-:W-:Y:S02]  /*3ae0*/  @P0 MOV R6, R19.reuse ;  /* 0x0000001300060202 */ /* 0x080fe40000000f00 */
[----:B------:R-:W-:Y:S02]  /*3af0*/  @P1 MOV R9, R19 ;  /* 0x0000001300091202 */ /* 0x000fe40000000f00 */
[----:B------:R-:W-:Y:S01]  /*3b00*/  @P0 MOV R7, R15 ;  /* 0x0000000f00070202 */ /* 0x000fe20000000f00 */
[----:B------:R-:W-:Y:S06]  /*3b10*/  BRA `(.L_x_60) ;  /* 0x0000000000107947 */ /* 0x000fec0003800000 */
.L_x_61:
[----:B------:R-:W-:Y:S01]  /*3b20*/  HFMA2 R14, -RZ, RZ, 0, 5.9604644775390625e-08 ;  /* 0x00000001ff0e7431 */ /* 0x000fe200000001ff */
[----:B------:R-:W-:Y:S02]  /*3b30*/  MOV R5, R13 ;  /* 0x0000000d00057202 */ /* 0x000fe40000000f00 */
[----:B------:R-:W-:Y:S02]  /*3b40*/  MOV R6, R19 ;  /* 0x0000001300067202 */ /* 0x000fe40000000f00 */
[----:B------:R-:W-:-:S07]  /*3b50*/  MOV R7, R15 ;  /* 0x0000000f00077202 */ /* 0x000fce0000000f00 */
.L_x_60:
[----:B------:R-:W-:Y:S05]  /*3b60*/  BSYNC.RECONVERGENT B0 ;  /* 0x0000000000007941 */ /* 0x000fea0003800200 */
.L_x_59:
[----:B------:R-:W-:Y:S01]  /*3b70*/  FADD R20, R34, -UR16 ;  /* 0x8000001022147e21 */ /* 0x000fe20008000000 */
[----:B------:R-:W-:Y:S01]  /*3b80*/  FMUL R23, R17, UR19 ;  /* 0x0000001311177c20 */ /* 0x000fe20008400000 */
[C---:B------:R-:W-:Y:S01]  /*3b90*/  FMUL R16, R4.reuse, UR18 ;  /* 0x0000001204107c20 */ /* 0x040fe20008400000 */
[----:B------:R-:W-:Y:S01]  /*3ba0*/  UMOV UR22, 0xa0b5ed8d ;  /* 0xa0b5ed8d00167882 */ /* 0x000fe20000000000 */
[CC--:B------:R-:W-:Y:S01]  /*3bb0*/  FMUL R22, R3.reuse, R20.reuse ;  /* 0x0000001403167220 */ /* 0x0c0fe20000400000 */
[----:B------:R-:W-:Y:S01]  /*3bc0*/  FFMA R23, R4, R20, -R23 ;  /* 0x0000001404177223 */ /* 0x000fe20000000817 */
[----:B------:R-:W-:Y:S01]  /*3bd0*/  FFMA R16, R3, UR19, -R16 ;  /* 0x0000001303107c23 */ /* 0x000fe20008000810 */
[----:B------:R-:W-:Y:S01]  /*3be0*/  UMOV UR23, 0x3eb0c6f7 ;  /* 0x3eb0c6f700177882 */ /* 0x000fe20000000000 */
[----:B------:R-:W-:Y:S01]  /*3bf0*/  FFMA R22, R17, UR18, -R22 ;  /* 0x0000001211167c23 */ /* 0x000fe20008000816 */
[----:B------:R-:W-:Y:S01]  /*3c00*/  BSSY.RECONVERGENT B1, `(.L_x_63) ;  /* 0x000002f000017945 */ /* 0x000fe20003800200 */
[----:B------:R-:W-:-:S02]  /*3c10*/  PLOP3.LUT P3, PT, PT, PT, PT, 0x8, 0x80 ;  /* 0x000000000080781c */ /* 0x000fc40003f6e170 */
[----:B------:R-:W-:-:S04]  /*3c20*/  FMUL R0, R22, UR19 ;  /* 0x0000001316007c20 */ /* 0x000fc80008400000 */
[----:B------:R-:W-:-:S04]  /*3c30*/  FFMA R13, R23, UR18, R0 ;  /* 0x00000012170d7c23 */ /* 0x000fc80008000000 */
[----:B------:R-:W-:-:S04]  /*3c40*/  FFMA R18, R16, UR20, R13 ;  /* 0x0000001410127c23 */ /* 0x000fc8000800000d */
        /* <DEDUP_REMOVED lines=12> */
.L_x_66:
[----:B------:R-:W0:Y:S02]  /*3d10*/  MUFU.RCP R19, R18 ;  /* 0x0000001200137308 */ /* 0x000e240000001000 */
[----:B0-----:R-:W-:-:S04]  /*3d20*/  FFMA R0, R18, R19, -1 ;  /* 0xbf80000012007423 */ /* 0x001fc80000000013 */
[----:B------:R-:W-:-:S04]  /*3d30*/  FADD.FTZ R0, -R0, -RZ ;  /* 0x800000ff00007221 */ /* 0x000fc80000010100 */
[----:B------:R-:W-:-:S07]  /*3d40*/  FFMA R19, R19, R0, R19 ;  /* 0x0000000013137223 */ /* 0x000fce0000000013 */
.L_x_67:
[----:B------:R-:W-:Y:S05]  /*3d50*/  BSYNC.RECONVERGENT B2 ;  /* 0x0000000000027941 */ /* 0x000fea0003800200 */
.L_x_65:
        /* <DEDUP_REMOVED lines=12> */
[----:B------:R-:W-:Y:S01]  /*3e20*/  FMUL R12, R21, UR20 ;  /* 0x00000014150c7c20 */ /* 0x000fe20008400000 */
[----:B------:R-:W-:-:S03]  /*3e30*/  FMUL R0, R35, UR19 ;  /* 0x0000001323007c20 */ /* 0x000fc60008400000 */
[----:B------:R-:W-:Y:S01]  /*3e40*/  FFMA R13, R35, UR18, -R12 ;  /* 0x00000012230d7c23 */ /* 0x000fe2000800080c */
[C---:B------:R-:W-:Y:S01]  /*3e50*/  FMUL R12, R25.reuse, UR18 ;  /* 0x00000012190c7c20 */ /* 0x040fe20008400000 */
[----:B------:R-:W-:Y:S02]  /*3e60*/  FFMA R0, R25, UR20, -R0 ;  /* 0x0000001419007c23 */ /* 0x000fe40008000800 */
[----:B------:R-:W-:Y:S01]  /*3e70*/  FMUL R18, R4, R13 ;  /* 0x0000000d04127220 */ /* 0x000fe20000400000 */
[----:B------:R-:W-:-:S03]  /*3e80*/  FFMA R12, R21, UR19, -R12 ;  /* 0x00000013150c7c23 */ /* 0x000fc6000800080c */
[----:B------:R-:W-:-:S04]  /*3e90*/  FFMA R0, R3, R0, R18 ;  /* 0x0000000003007223 */ /* 0x000fc80000000012 */
[----:B------:R-:W-:-:S04]  /*3ea0*/  FFMA R0, R17, R12, R0 ;  /* 0x0000000c11007223 */ /* 0x000fc80000000000 */
[----:B------:R-:W-:-:S04]  /*3eb0*/  FMUL R0, R0, R19 ;  /* 0x0000001300007220 */ /* 0x000fc80000400000 */
[----:B------:R-:W-:-:S05]  /*3ec0*/  FADD R12, R15, R0 ;  /* 0x000000000f0c7221 */ /* 0x000fca0000000000 */
[----:B------:R-:W-:-:S04]  /*3ed0*/  FSETP.GT.AND P3, PT, R12, 1, PT ;  /* 0x3f8000000c00780b */ /* 0x000fc80003f64000 */
[----:B------:R-:W-:-:S13]  /*3ee0*/  FSETP.GEU.AND P3, PT, R0, RZ, !P3 ;  /* 0x000000ff0000720b */ /* 0x000fda0005f6e000 */
.L_x_64:
[----:B------:R-:W-:Y:S05]  /*3ef0*/  BSYNC.RECONVERGENT B1 ;  /* 0x0000000000017941 */ /* 0x000fea0003800200 */
.L_x_63:
[----:B------:R-:W-:Y:S01]  /*3f00*/  MOV R13, UR19 ;  /* 0x00000013000d7c02 */ /* 0x000fe20008000f00 */
[----:B------:R-:W-:Y:S01]  /*3f10*/  FMUL R0, R20, UR18 ;  /* 0x0000001214007c20 */ /* 0x000fe20008400000 */
[----:B------:R-:W-:Y:S01]  /*3f20*/  MOV R15, UR18 ;  /* 0x00000012000f7c02 */ /* 0x000fe20008000f00 */
[----:B------:R-:W-:Y:S01]  /*3f30*/  BSSY.RECONVERGENT B0, `(.L_x_68) ;  /* 0x000001a000007945 */ /* 0x000fe20003800200 */
[----:B------:R-:W-:Y:S01]  /*3f40*/  MOV R12, UR18 ;  /* 0x00000012000c7c02 */ /* 0x000fe20008000f00 */
[----:B------:R-:W-:Y:S02]  /*3f50*/  FMUL R13, R13, UR20 ;  /* 0x000000140d0d7c20 */ /* 0x000fe40008400000 */
[----:B------:R-:W-:Y:S02]  /*3f60*/  FFMA R15, R15, UR20, -R0 ;  /* 0x000000140f0f7c23 */ /* 0x000fe40008000800 */
[----:B------:R-:W-:Y:S01]  /*3f70*/  FMUL R12, R12, UR19 ;  /* 0x000000130c0c7c20 */ /* 0x000fe20008400000 */
[----:B------:R-:W-:Y:S01]  /*3f80*/  FFMA R0, R20, UR19, -R13 ;  /* 0x0000001314007c23 */ /* 0x000fe2000800080d */
[----:B------:R-:W-:Y:S01]  /*3f90*/  FMUL R18, R4, R15 ;  /* 0x0000000f04127220 */ /* 0x000fe20000400000 */
[----:B------:R-:W-:Y:S01]  /*3fa0*/  FMUL R13, R15, UR15 ;  /* 0x0000000f0f0d7c20 */ /* 0x000fe20008400000 */
[----:B------:R-:W-:-:S02]  /*3fb0*/  FADD R12, R12, -R12 ;  /* 0x8000000c0c0c7221 */ /* 0x000fc40000000000 */
[----:B------:R-:W-:Y:S01]  /*3fc0*/  FFMA R18, R3, R0, R18 ;  /* 0x0000000003127223 */ /* 0x000fe20000000012 */
[----:B------:R-:W-:-:S03]  /*3fd0*/  FFMA R13, R0, UR14, R13 ;  /* 0x0000000e000d7c23 */ /* 0x000fc6000800000d */
[----:B------:R-:W-:Y:S01]  /*3fe0*/  FFMA R38, R17, R12, R18 ;  /* 0x0000000c11267223 */ /* 0x000fe20000000012 */
[----:B------:R-:W-:-:S03]  /*3ff0*/  FFMA R13, R12, UR16, R13 ;  /* 0x000000100c0d7c23 */ /* 0x000fc6000800000d */
[----:B------:R-:W0:Y:S01]  /*4000*/  MUFU.RCP R18, R38 ;  /* 0x0000002600127308 */ /* 0x000e220000001000 */
[----:B------:R-:W-:-:S04]  /*4010*/  FFMA R0, R0, -UR7, R13 ;  /* 0x8000000700007c23 */ /* 0x000fc8000800000d */
        /* <DEDUP_REMOVED lines=11> */
.L_x_69:
[----:B------:R-:W-:Y:S05]  /*40d0*/  BSYNC.RECONVERGENT B0 ;  /* 0x0000000000007941 */ /* 0x000fea0003800200 */
.L_x_68:
        /* <DEDUP_REMOVED lines=13> */
[----:B------:R-:W-:Y:S01]  /*41b0*/  IADD3 R0, PT, PT, R14, -0x1, RZ ;  /* 0xffffffff0e007810 */ /* 0x000fe20007ffe0ff */
[----:B------:R-:W-:Y:S03]  /*41c0*/  BSSY.RELIABLE B1, `(.L_x_73) ;  /* 0x0000011000017945 */ /* 0x000fe60003800100 */
        /* <DEDUP_REMOVED lines=14> */
[----:B------:R-:W-:Y:S05]  /*42b0*/  @!P0 BREAK.RELIABLE B1 ;  /* 0x0000000000018942 */ /* 0x000fea0003800100 */
[----:B------:R-:W-:Y:S05]  /*42c0*/  @!P0 BRA `(.L_x_71) ;  /* 0x0000000000408947 */ /* 0x000fea0003800000 */
.L_x_74:
[----:B------:R-:W-:Y:S05]  /*42d0*/  BSYNC.RELIABLE B1 ;  /* 0x0000000000017941 */ /* 0x000fea0003800100 */
.L_x_73:
        /* <DEDUP_REMOVED lines=11> */
.L_x_72:
[----:B------:R-:W-:Y:S01]  /*4390*/  HFMA2 R14, -RZ, RZ, 0, 5.9604644775390625e-08 ;  /* 0x00000001ff0e7431 */ /* 0x000fe200000001ff */
[----:B------:R-:W-:Y:S01]  /*43a0*/  MOV R5, R13 ;  /* 0x0000000d00057202 */ /* 0x000fe20000000f00 */
[----:B------:R-:W-:Y:S01]  /*43b0*/  IMAD.MOV.U32 R6, RZ, RZ, R19 ;  /* 0x000000ffff067224 */ /* 0x000fe200078e0013 */
[----:B------:R-:W-:-:S07]  /*43c0*/  MOV R7, R15 ;  /* 0x0000000f00077202 */ /* 0x000fce0000000f00 */
.L_x_71:
[----:B------:R-:W-:Y:S05]  /*43d0*/  BSYNC.RECONVERGENT B0 ;  /* 0x0000000000007941 */ /* 0x000fea0003800200 */
.L_x_70:
[----:B------:R-:W-:Y:S05]  /*43e0*/  WARPSYNC.ALL ;  /* 0x0000000000007948 */ /* 0x000fea0003800000 */
[----:B------:R-:W-:Y:S01]  /*43f0*/  MOV R13, UR15 ;  /* 0x0000000f000d7c02 */ /* 0x000fe20008000f00 */
[----:B------:R-:W-:Y:S01]  /*4400*/  UMOV UR20, 0xa0b5ed8d ;  /* 0xa0b5ed8d00147882 */ /* 0x000fe20000000000 */
[----:B------:R-:W-:Y:S01]  /*4410*/  MOV R12, UR14 ;  /* 0x0000000e000c7c02 */ /* 0x000fe20008000f00 */
[----:B------:R-:W-:Y:S01]  /*4420*/  UMOV UR21, 0x3eb0c6f7 ;  /* 0x3eb0c6f700157882 */ /* 0x000fe20000000000 */
[----:B------:R-:W-:Y:S01]  /*4430*/  BSSY.RECONVERGENT B1, `(.L_x_75) ;  /* 0x0000039000017945 */ /* 0x000fe20003800200 */
[----:B------:R-:W-:Y:S01]  /*4440*/  FADD R13, R13, -UR15 ;  /* 0x8000000f0d0d7e21 */ /* 0x000fe20008000000 */
[----:B------:R-:W-:Y:S01]  /*4450*/  PLOP3.LUT P3, PT, PT, PT, PT, 0x8, 0x80 ;  /* 0x000000000080781c */ /* 0x000fe20003f6e170 */
[----:B------:R-:W-:-:S02]  /*4460*/  FADD R12, R12, -UR14 ;  /* 0x8000000e0c0c7e21 */ /* 0x000fc40008000000 */
[----:B------:R-:W-:Y:S02]  /*4470*/  FMUL R0, R22, R13 ;  /* 0x0000000d16007220 */ /* 0x000fe40000400000 */
[-C--:B------:R-:W-:Y:S02]  /*4480*/  FMUL R21, R20, R12.reuse ;  /* 0x0000000c14157220 */ /* 0x080fe40000400000 */
[----:B------:R-:W-:Y:S01]  /*4490*/  FFMA R15, R23, R12, R0 ;  /* 0x0000000c170f7223 */ /* 0x000fe20000000000 */
[----:B------:R-:W-:-:S03]  /*44a0*/  MOV R0, UR18 ;  /* 0x0000001200007c02 */ /* 0x000fc60008000f00 */
[----:B------:R-:W-:Y:S01]  /*44b0*/  FFMA R34, R16, UR12, R15 ;  /* 0x0000000c10227c23 */ /* 0x000fe2000800000f */
[----:B------:R-:W-:Y:S01]  /*44c0*/  MOV R15, UR19 ;  /* 0x00000013000f7c02 */ /* 0x000fe20008000f00 */
[----:B------:R-:W-:Y:S02]  /*44d0*/  FFMA R21, R0, UR12, -R21 ;  /* 0x0000000c00157c23 */ /* 0x000fe40008000815 */
[----:B------:R-:W0:Y:S02]  /*44e0*/  F2F.F64.F32 R18, |R34| ;  /* 0x4000002200127310 */ /* 0x000e240000201800 */
[----:B------:R-:W-:-:S04]  /*44f0*/  FMUL R15, R15, UR12 ;  /* 0x0000000c0f0f7c20 */ /* 0x000fc80008400000 */
[----:B------:R-:W-:Y:S01]  /*4500*/  FFMA R20, R20, R13, -R15 ;  /* 0x0000000d14147223 */ /* 0x000fe2000000080f */
[----:B0-----:R-:W-:Y:S01]  /*4510*/  DSETP.GEU.AND P0, PT, R18, UR20, PT ;  /* 0x0000001412007e2a */ /* 0x001fe2000bf0e000 */
[----:B------:R-:W-:-:S04]  /*4520*/  FMUL R19, R13, UR18 ;  /* 0x000000120d137c20 */ /* 0x000fc80008400000 */
[----:B------:R-:W-:-:S09]  /*4530*/  FFMA R18, R12, UR19, -R19 ;  /* 0x000000130c127c23 */ /* 0x000fd20008000813 */
        /* <DEDUP_REMOVED lines=10> */
.L_x_78:
[----:B------:R-:W0:Y:S02]  /*45e0*/  MUFU.RCP R19, R34 ;  /* 0x0000002200137308 */ /* 0x000e240000001000 */
[----:B0-----:R-:W-:-:S04]  /*45f0*/  FFMA R0, R34, R19, -1 ;  /* 0xbf80000022007423 */ /* 0x001fc80000000013 */
[----:B------:R-:W-:-:S04]  /*4600*/  FADD.FTZ R0, -R0, -RZ ;  /* 0x800000ff00007221 */ /* 0x000fc80000010100 */
[----:B------:R-:W-:-:S07]  /*4610*/  FFMA R19, R19, R0, R19 ;  /* 0x0000000013137223 */ /* 0x000fce0000000013 */
.L_x_79:
[----:B------:R-:W-:Y:S05]  /*4620*/  BSYNC.RECONVERGENT B2 ;  /* 0x0000000000027941 */ /* 0x000fea0003800200 */
.L_x_77:
        /* <DEDUP_REMOVED lines=13> */
[----:B------:R-:W-:-:S03]  /*4700*/  FMUL R0, R13, R34 ;  /* 0x000000220d007220 */ /* 0x000fc60000400000 */
[C---:B------:R-:W-:Y:S01]  /*4710*/  FFMA R15, R12.reuse, R34, -R15 ;  /* 0x000000220c0f7223 */ /* 0x040fe2000000080f */
[----:B------:R-:W-:Y:S01]  /*4720*/  FMUL R12, R12, R35 ;  /* 0x000000230c0c7220 */ /* 0x000fe20000400000 */
[----:B------:R-:W-:Y:S02]  /*4730*/  FFMA R0, R35, UR12, -R0 ;  /* 0x0000000c23007c23 */ /* 0x000fe40008000800 */
        /* <DEDUP_REMOVED lines=8> */
.L_x_76:
[----:B------:R-:W-:Y:S05]  /*47c0*/  BSYNC.RECONVERGENT B1 ;  /* 0x0000000000017941 */ /* 0x000fea0003800200 */
.L_x_75:
[----:B------:R-:W-:Y:S01]  /*47d0*/  FMUL R0, R4, R21 ;  /* 0x0000001504007220 */ /* 0x000fe20000400000 */
[----:B------:R-:W-:Y:S01]  /*47e0*/  FMUL R13, R21, UR15 ;  /* 0x0000000f150d7c20 */ /* 0x000fe20008400000 */
[----:B------:R-:W-:Y:S02]  /*47f0*/  BSSY.RECONVERGENT B0, `(.L_x_80) ;  /* 0x0000012000007945 */ /* 0x000fe40003800200 */
        /* <DEDUP_REMOVED lines=17> */
.L_x_81:
[----:B------:R-:W-:Y:S05]  /*4910*/  BSYNC.RECONVERGENT B0 ;  /* 0x0000000000007941 */ /* 0x000fea0003800200 */
.L_x_80:
        /* <DEDUP_REMOVED lines=31> */
.L_x_86:
[----:B------:R-:W-:Y:S05]  /*4b10*/  BSYNC.RELIABLE B1 ;  /* 0x0000000000017941 */ /* 0x000fea0003800100 */
.L_x_85:
[----:B------:R-:W-:-:S04]  /*4b20*/  SHF.L.U32 R14, R14, 0x4, RZ ;  /* 0x000000040e0e7819 */ /* 0x000fc800000006ff */
        /* <DEDUP_REMOVED lines=9> */
.L_x_84:
[----:B------:R-:W-:Y:S02]  /*4bc0*/  MOV R5, R13 ;  /* 0x0000000d00057202 */ /* 0x000fe40000000f00 */
[----:B------:R-:W-:Y:S02]  /*4bd0*/  MOV R6, R17 ;  /* 0x0000001100067202 */ /* 0x000fe40000000f00 */
[----:B------:R-:W-:-:S07]  /*4be0*/  MOV R7, R15 ;  /* 0x0000000f00077202 */ /* 0x000fce0000000f00 */
.L_x_83:
[----:B------:R-:W-:Y:S05]  /*4bf0*/  BSYNC.RECONVERGENT B0 ;  /* 0x0000000000007941 */ /* 0x000fea0003800200 */
.L_x_82:
[----:B------:R-:W-:Y:S05]  /*4c00*/  WARPSYNC.ALL ;  /* 0x0000000000007948 */ /* 0x000fea0003800000 */
[----:B------:R-:W-:-:S04]  /*4c10*/  UIADD3 UR4, UP0, UPT, UR4, 0x30, URZ ;  /* 0x0000003004047890 */ /* 0x000fc8000ff1e0ff */
[----:B------:R-:W-:Y:S01]  /*4c20*/  UIADD3.X UR5, UPT, UPT, URZ, UR5, URZ, UP0, !UPT ;  /* 0x00000005ff057290 */ /* 0x000fe200087fe4ff */
[----:B------:R-:W-:Y:S11]  /*4c30*/  BRA.U UP1, `(.L_x_87) ;  /* 0xffffffb901187547 */ /* 0x000ff6000b83ffff */
.L_x_0:
[----:B------:R-:W0:Y:S01]  /*4c40*/  S2R R3, SR_TID.X ;  /* 0x0000000000037919 */ /* 0x000e220000002100 */
[----:B------:R-:W0:Y:S01]  /*4c50*/  LDC.64 R4, c[0x0][0x3b0] ;  /* 0x0000ec00ff047b82 */ /* 0x000e220000000a00 */
[----:B------:R-:W-:Y:S01]  /*4c60*/  IMAD.MOV.U32 R25, RZ, RZ, R32 ;  /* 0x000000ffff197224 */ /* 0x000fe200078e0020 */
[----:B------:R-:W-:Y:S01]  /*4c70*/  MOV R10, R33 ;  /* 0x00000021000a7202 */ /* 0x000fe20000000f00 */
[----:B0-----:R-:W-:-:S05]  /*4c80*/  IMAD.WIDE.U32 R4, R3, 0x30, R4 ;  /* 0x0000003003047825 */ /* 0x001fca00078e0004 */
[----:B------:R-:W-:Y:S04]  /*4c90*/  STG.E.64 desc[UR10][R4.64], R24 ;  /* 0x0000001804007986 */ /* 0x000fe8000c101b0a */
[----:B------:R-:W-:Y:S04]  /*4ca0*/  STG.E.64 desc[UR10][R4.64+0x8], R10 ;  /* 0x0000080a04007986 */ /* 0x000fe8000c101b0a */
[----:B------:R-:W-:Y:S04]  /*4cb0*/  STG.E.64 desc[UR10][R4.64+0x10], R26 ;  /* 0x0000101a04007986 */ /* 0x000fe8000c101b0a */
[----:B-----5:R-:W-:Y:S04]  /*4cc0*/  STG.E.64 desc[UR10][R4.64+0x18], R28 ;  /* 0x0000181c04007986 */ /* 0x020fe8000c101b0a */
[----:B------:R-:W-:Y:S04]  /*4cd0*/  STG.E.64 desc[UR10][R4.64+0x28], R30 ;  /* 0x0000281e04007986 */ /* 0x000fe8000c101b0a */
[----:B------:R-:W-:Y:S01]  /*4ce0*/  STG.E desc[UR10][R4.64+0x20], R2 ;  /* 0x0000200204007986 */ /* 0x000fe2000c10190a */
[----:B------:R-:W-:Y:S05]  /*4cf0*/  EXIT ;  /* 0x000000000000794d */ /* 0x000fea0003800000 */
        .weak           $__internal_0_$__cuda_sm20_rcp_rn_f32_slowpath
        .type           $__internal_0_$__cuda_sm20_rcp_rn_f32_slowpath,@function
        .size           $__internal_0_$__cuda_sm20_rcp_rn_f32_slowpath,($__internal_1_$__cuda_sm3x_div_rn_noftz_f32_slowpath - $__internal_0_$__cuda_sm20_rcp_rn_f32_slowpath)
$__internal_0_$__cuda_sm20_rcp_rn_f32_slowpath:
[----:B------:R-:W-:Y:S01]  /*4d00*/  SHF.L.U32 R15, R0, 0x1, RZ ;  /* 0x00000001000f7819 */ /* 0x000fe200000006ff */
[----:B------:R-:W-:Y:S03]  /*4d10*/  BSSY.RECONVERGENT B0, `(.L_x_88) ;  /* 0x0000030000007945 */ /* 0x000fe60003800200 */
[----:B------:R-:W-:-:S04]  /*4d20*/  SHF.R.U32.HI R15, RZ, 0x18, R15 ;  /* 0x00000018ff0f7819 */ /* 0x000fc8000001160f */
[----:B------:R-:W-:-:S13]  /*4d30*/  ISETP.NE.U32.AND P0, PT, R15, RZ, PT ;  /* 0x000000ff0f00720c */ /* 0x000fda0003f05070 */
[----:B------:R-:W-:Y:S05]  /*4d40*/  @P0 BRA `(.L_x_89) ;  /* 0x0000000000280947 */ /* 0x000fea0003800000 */
[----:B------:R-:W-:-:S04]  /*4d50*/  SHF.L.U32 R15, R0, 0x1, RZ ;  /* 0x00000001000f7819 */ /* 0x000fc800000006ff */
[----:B------:R-:W-:-:S13]  /*4d60*/  ISETP.NE.AND P0, PT, R15, RZ, PT ;  /* 0x000000ff0f00720c */ /* 0x000fda0003f05270 */
[----:B------:R-:W-:Y:S01]  /*4d70*/  @P0 FFMA R40, R0, 1.84467440737095516160e+19, RZ ;  /* 0x5f80000000280823 */ /* 0x000fe200000000ff */
[----:B------:R-:W-:Y:S08]  /*4d80*/  @!P0 MUFU.RCP R19, R0 ;  /* 0x0000000000138308 */ /* 0x000ff00000001000 */
[----:B------:R-:W0:Y:S02]  /*4d90*/  @P0 MUFU.RCP R15, R40 ;  /* 0x00000028000f0308 */ /* 0x000e240000001000 */
[----:B0-----:R-:W-:-:S04]  /*4da0*/  @P0 FFMA R42, R40, R15, -1 ;  /* 0xbf800000282a0423 */ /* 0x001fc8000000000f */
[----:B------:R-:W-:-:S04]  /*4db0*/  @P0 FADD.FTZ R42, -R42, -RZ ;  /* 0x800000ff2a2a0221 */ /* 0x000fc80000010100 */
[----:B------:R-:W-:-:S04]  /*4dc0*/  @P0 FFMA R42, R15, R42, R15 ;  /* 0x0000002a0f2a0223 */ /* 0x000fc8000000000f */
[----:B------:R-:W-:Y:S01]  /*4dd0*/  @P0 FFMA R19, R42, 1.84467440737095516160e+19, RZ ;  /* 0x5f8000002a130823 */ /* 0x000fe200000000ff */
[----:B------:R-:W-:Y:S06]  /*4de0*/  BRA `(.L_x_90) ;  /* 0x0000000000887947 */ /* 0x000fec0003800000 */
.L_x_89:
[----:B------:R-:W-:-:S04]  /*4df0*/  IADD3 R19, PT, PT, R15, -0xfd, RZ ;  /* 0xffffff030f137810 */ /* 0x000fc80007ffe0ff */
[----:B------:R-:W-:-:S13]  /*4e00*/  ISETP.GT.U32.AND P0, PT, R19, 0x1, PT ;  /* 0x000000011300780c */ /* 0x000fda0003f04070 */
[----:B------:R-:W-:Y:S05]  /*4e10*/  @P0 BRA `(.L_x_91) ;  /* 0x0000000000780947 */ /* 0x000fea0003800000 */
[----:B------:R-:W-:Y:S01]  /*4e20*/  LOP3.LUT R39, R0, 0x7fffff, RZ, 0xc0, !PT ;  /* 0x007fffff00277812 */ /* 0x000fe200078ec0ff */
[----:B------:R-:W-:-:S03]  /*4e30*/  HFMA2 R40, -RZ, RZ, 0, 1.78813934326171875e-07 ;  /* 0x00000003ff287431 */ /* 0x000fc600000001ff */
[----:B------:R-:W-:-:S04]  /*4e40*/  LOP3.LUT R39, R39, 0x3f800000, RZ, 0xfc, !PT ;  /* 0x3f80000027277812 */ /* 0x000fc800078efcff */
[----:B------:R-:W0:Y:S01]  /*4e50*/  MUFU.RCP R42, R39 ;  /* 0x00000027002a7308 */ /* 0x000e220000001000 */
[----:B------:R-:W-:Y:S01]  /*4e60*/  SHF.L.U32 R40, R40, R19, RZ ;  /* 0x0000001328287219 */ /* 0x000fe200000006ff */
[----:B0-----:R-:W-:-:S04]  /*4e70*/  FFMA R37, R39, R42, -1 ;  /* 0xbf80000027257423 */ /* 0x001fc8000000002a */
[----:B------:R-:W-:-:S04]  /*4e80*/  FADD.FTZ R37, -R37, -RZ ;  /* 0x800000ff25257221 */ /* 0x000fc80000010100 */
[CCC-:B------:R-:W-:Y:S01]  /*4e90*/  FFMA.RM R35, R42.reuse, R37.reuse, R42.reuse ;  /* 0x000000252a237223 */ /* 0x1c0fe2000000402a */
[----:B------:R-:W-:-:S04]  /*4ea0*/  FFMA.RP R42, R42, R37, R42 ;  /* 0x000000252a2a7223 */ /* 0x000fc8000000802a */
[C---:B------:R-:W-:Y:S02]  /*4eb0*/  LOP3.LUT R37, R35.reuse, 0x7fffff, RZ, 0xc0, !PT ;  /* 0x007fffff23257812 */ /* 0x040fe400078ec0ff */
[----:B------:R-:W-:Y:S02]  /*4ec0*/  FSETP.NEU.FTZ.AND P0, PT, R35, R42, PT ;  /* 0x0000002a2300720b */ /* 0x000fe40003f1d000 */
[----:B------:R-:W-:Y:S02]  /*4ed0*/  LOP3.LUT R37, R37, 0x800000, RZ, 0xfc, !PT ;  /* 0x0080000025257812 */ /* 0x000fe400078efcff */
[----:B------:R-:W-:Y:S02]  /*4ee0*/  SEL R35, RZ, 0xffffffff, !P0 ;  /* 0xffffffffff237807 */ /* 0x000fe40004000000 */
[----:B------:R-:W-:Y:S02]  /*4ef0*/  LOP3.LUT R40, R40, R37, RZ, 0xc0, !PT ;  /* 0x0000002528287212 */ /* 0x000fe400078ec0ff */
[----:B------:R-:W-:-:S02]  /*4f00*/  IADD3 R42, PT, PT, -R35, RZ, RZ ;  /* 0x000000ff232a7210 */ /* 0x000fc40007ffe1ff */
[-C--:B------:R-:W-:Y:S02]  /*4f10*/  SHF.R.U32.HI R40, RZ, R19.reuse, R40 ;  /* 0x00000013ff287219 */ /* 0x080fe40000011628 */
[----:B------:R-:W-:Y:S02]  /*4f20*/  LOP3.LUT P1, RZ, R42, R19, R37, 0xf8, !PT ;  /* 0x000000132aff7212 */ /* 0x000fe4000782f825 */
[C---:B------:R-:W-:Y:S02]  /*4f30*/  LOP3.LUT P2, RZ, R40.reuse, 0x1, RZ, 0xc0, !PT ;  /* 0x0000000128ff7812 */ /* 0x040fe4000784c0ff */
[----:B------:R-:W-:Y:S02]  /*4f40*/  LOP3.LUT P0, RZ, R40, 0x2, RZ, 0xc0, !PT ;  /* 0x0000000228ff7812 */ /* 0x000fe4000780c0ff */
[----:B------:R-:W-:Y:S02]  /*4f50*/  IADD3 R40, PT, PT, R15, -0xfc, RZ ;  /* 0xffffff040f287810 */ /* 0x000fe40007ffe0ff */
[----:B------:R-:W-:-:S04]  /*4f60*/  PLOP3.LUT P0, PT, P2, P1, P0, 0xe0, 0x0 ;  /* 0x000000000000781c */ /* 0x000fc80001703c00 */
[----:B------:R-:W-:Y:S02]  /*4f70*/  SEL R19, RZ, 0x1, !P0 ;  /* 0x00000001ff137807 */ /* 0x000fe40004000000 */
[----:B------:R-:W-:Y:S02]  /*4f80*/  LOP3.LUT P0, RZ, R0, 0x7fffff, RZ, 0xc0, !PT ;  /* 0x007fffff00ff7812 */ /* 0x000fe4000780c0ff */
[----:B------:R-:W-:-:S04]  /*4f90*/  IADD3 R19, PT, PT, -R19, RZ, RZ ;  /* 0x000000ff13137210 */ /* 0x000fc80007ffe1ff */
[----:B------:R-:W-:Y:S02]  /*4fa0*/  ISETP.GE.AND P1, PT, R19, RZ, PT ;  /* 0x000000ff1300720c */ /* 0x000fe40003f26270 */
[----:B------:R-:W-:-:S11]  /*4fb0*/  SHF.R.U32.HI R19, RZ, R40, R37 ;  /* 0x00000028ff137219 */ /* 0x000fd60000011625 */
[----:B------:R-:W-:-:S04]  /*4fc0*/  @!P1 IADD3 R19, PT, PT, R19, 0x1, RZ ;  /* 0x0000000113139810 */ /* 0x000fc80007ffe0ff */
[----:B------:R-:W-:-:S04]  /*4fd0*/  @!P0 SHF.L.U32 R19, R19, 0x1, RZ ;  /* 0x0000000113138819 */ /* 0x000fc800000006ff */
[----:B------:R-:W-:Y:S01]  /*4fe0*/  LOP3.LUT R19, R19, 0x80000000, R0, 0xf8, !PT ;  /* 0x8000000013137812 */ /* 0x000fe200078ef800 */
[----:B------:R-:W-:Y:S06]  /*4ff0*/  BRA `(.L_x_90) ;  /* 0x0000000000047947 */ /* 0x000fec0003800000 */
.L_x_91:
[----:B------:R0:W1:Y:S02]  /*5000*/  MUFU.RCP R19, R0 ;  /* 0x0000000000137308 */ /* 0x0000640000001000 */
.L_x_90:
[----:B------:R-:W-:Y:S05]  /*5010*/  BSYNC.RECONVERGENT B0 ;  /* 0x0000000000007941 */ /* 0x000fea0003800200 */
.L_x_88:
[----:B------:R-:W-:-:S04]  /*5020*/  MOV R39, 0x0 ;  /* 0x0000000000277802 */ /* 0x000fc80000000f00 */
[----:B01----:R-:W-:Y:S05]  /*5030*/  RET.REL.NODEC R38 `(_Z15trace_on_prismsP8prism_cujP6ray_cujP6float4jP17curandStateXORWOW) ;  /* 0xffffffac26f07950 */ /* 0x003fea0003c3ffff */
        .weak           $__internal_1_$__cuda_sm3x_div_rn_noftz_f32_slowpath
        .type           $__internal_1_$__cuda_sm3x_div_rn_noftz_f32_slowpath,@function
        .size           $__internal_1_$__cuda_sm3x_div_rn_noftz_f32_slowpath,(.L_x_114 - $__internal_1_$__cuda_sm3x_div_rn_noftz_f32_slowpath)
$__internal_1_$__cuda_sm3x_div_rn_noftz_f32_slowpath:
[----:B------:R-:W-:Y:S01]  /*5040*/  SHF.R.U32.HI R19, RZ, 0x17, R38 ;  /* 0x00000017ff137819 */ /* 0x000fe20000011626 */
[----:B------:R-:W-:Y:S01]  /*5050*/  BSSY.RECONVERGENT B1, `(.L_x_92) ;  /* 0x0000062000017945 */ /* 0x000fe20003800200 */
[----:B------:R-:W-:Y:S02]  /*5060*/  SHF.R.U32.HI R44, RZ, 0x17, R39 ;  /* 0x00000017ff2c7819 */ /* 0x000fe40000011627 */
[----:B------:R-:W-:Y:S02]  /*5070*/  LOP3.LUT R19, R19, 0xff, RZ, 0xc0, !PT ;  /* 0x000000ff13137812 */ /* 0x000fe400078ec0ff */
[----:B------:R-:W-:Y:S02]  /*5080*/  LOP3.LUT R44, R44, 0xff, RZ, 0xc0, !PT ;  /* 0x000000ff2c2c7812 */ /* 0x000fe400078ec0ff */
[----:B------:R-:W-:Y:S02]  /*5090*/  IADD3 R15, PT, PT, R19, -0x1, RZ ;  /* 0xffffffff130f7810 */ /* 0x000fe40007ffe0ff */
[----:B------:R-:W-:-:S02]  /*50a0*/  IADD3 R35, PT, PT, R44, -0x1, RZ ;  /* 0xffffffff2c237810 */ /* 0x000fc40007ffe0ff */
[----:B------:R-:W-:-:S04]  /*50b0*/  ISETP.GT.U32.AND P0, PT, R15, 0xfd, PT ;  /* 0x000000fd0f00780c */ /* 0x000fc80003f04070 */
[----:B------:R-:W-:-:S13]  /*50c0*/  ISETP.GT.U32.OR P0, PT, R35, 0xfd, P0 ;  /* 0x000000fd2300780c */ /* 0x000fda0000704470 */
[----:B------:R-:W-:Y:S01]  /*50d0*/  @!P0 MOV R37, RZ ;  /* 0x000000ff00258202 */ /* 0x000fe20000000f00 */
[----:B------:R-:W-:Y:S06]  /*50e0*/  @!P0 BRA `(.L_x_93) ;  /* 0x00000000005c8947 */ /* 0x000fec0003800000 */
[----:B------:R-:W-:Y:S02]  /*50f0*/  FSETP.GTU.FTZ.AND P1, PT, |R39|, +INF , PT ;  /* 0x7f8000002700780b */ /* 0x000fe40003f3c200 */
[----:B------:R-:W-:-:S04]  /*5100*/  FSETP.GTU.FTZ.AND P0, PT, |R38|, +INF , PT ;  /* 0x7f8000002600780b */ /* 0x000fc80003f1c200 */
[----:B------:R-:W-:-:S13]  /*5110*/  PLOP3.LUT P0, PT, P1, P0, PT, 0xf8, 0x8f ;  /* 0x00000000008f781c */ /* 0x000fda0000f01f70 */
[----:B------:R-:W-:Y:S05]  /*5120*/  @P0 BRA `(.L_x_94) ;  /* 0x00000004004c0947 */ /* 0x000fea0003800000 */
[----:B------:R-:W-:-:S13]  /*5130*/  LOP3.LUT P0, RZ, R38, 0x7fffffff, R39, 0xc8, !PT ;  /* 0x7fffffff26ff7812 */ /* 0x000fda000780c827 */
[----:B------:R-:W-:Y:S05]  /*5140*/  @!P0 BRA `(.L_x_95) ;  /* 0x00000004003c8947 */ /* 0x000fea0003800000 */
[C---:B------:R-:W-:Y:S02]  /*5150*/  FSETP.NEU.FTZ.AND P1, PT, |R39|.reuse, +INF , PT ;  /* 0x7f8000002700780b */ /* 0x040fe40003f3d200 */
[----:B------:R-:W-:Y:S02]  /*5160*/  FSETP.NEU.FTZ.AND P0, PT, |R38|, +INF , PT ;  /* 0x7f8000002600780b */ /* 0x000fe40003f1d200 */
[----:B------:R-:W-:-:S11]  /*5170*/  FSETP.NEU.FTZ.AND P4, PT, |R39|, +INF , PT ;  /* 0x7f8000002700780b */ /* 0x000fd60003f9d200 */
[----:B------:R-:W-:Y:S05]  /*5180*/  @!P0 BRA !P1, `(.L_x_95) ;  /* 0x00000004002c8947 */ /* 0x000fea0004800000 */
[----:B------:R-:W-:-:S04]  /*5190*/  LOP3.LUT P1, RZ, R39, 0x7fffffff, RZ, 0xc0, !PT ;  /* 0x7fffffff27ff7812 */ /* 0x000fc8000782c0ff */
[----:B------:R-:W-:-:S13]  /*51a0*/  PLOP3.LUT P1, PT, P0, P1, PT, 0x2f, 0xf2 ;  /* 0x0000000000f2781c */ /* 0x000fda0000722577 */
[----:B------:R-:W-:Y:S05]  /*51b0*/  @P1 BRA `(.L_x_96) ;  /* 0x0000000400181947 */ /* 0x000fea0003800000 */
[----:B------:R-:W-:-:S04]  /*51c0*/  LOP3.LUT P0, RZ, R38, 0x7fffffff, RZ, 0xc0, !PT ;  /* 0x7fffffff26ff7812 */ /* 0x000fc8000780c0ff */
[----:B------:R-:W-:-:S13]  /*51d0*/  PLOP3.LUT P0, PT, P4, P0, PT, 0x2f, 0xf2 ;  /* 0x0000000000f2781c */ /* 0x000fda0002700577 */
[----:B------:R-:W-:Y:S05]  /*51e0*/  @P0 BRA `(.L_x_97) ;  /* 0x0000000400000947 */ /* 0x000fea0003800000 */
[----:B------:R-:W-:Y:S02]  /*51f0*/  ISETP.GE.AND P0, PT, R35, RZ, PT ;  /* 0x000000ff2300720c */ /* 0x000fe40003f06270 */
[----:B------:R-:W-:-:S11]  /*5200*/  ISETP.GE.AND P1, PT, R15, RZ, PT ;  /* 0x000000ff0f00720c */ /* 0x000fd60003f26270 */
[----:B------:R-:W-:Y:S01]  /*5210*/  @P0 MOV R37, RZ ;  /* 0x000000ff00250202 */ /* 0x000fe20000000f00 */
[----:B------:R-:W-:Y:S01]  /*5220*/  @!P0 FFMA R39, R39, 1.84467440737095516160e+19, RZ ;  /* 0x5f80000027278823 */ /* 0x000fe200000000ff */
[----:B------:R-:W-:Y:S01]  /*5230*/  @!P0 MOV R37, 0xffffffc0 ;  /* 0xffffffc000258802 */ /* 0x000fe20000000f00 */
[----:B------:R-:W-:-:S03]  /*5240*/  @!P1 FFMA R38, R38, 1.84467440737095516160e+19, RZ ;  /* 0x5f80000026269823 */ /* 0x000fc600000000ff */
[----:B------:R-:W-:-:S07]  /*5250*/  @!P1 IADD3 R37, PT, PT, R37, 0x40, RZ ;  /* 0x0000004025259810 */ /* 0x000fce0007ffe0ff */
.L_x_93:
[----:B------:R-:W-:Y:S01]  /*5260*/  LEA R41, R19, 0xc0800000, 0x17 ;  /* 0xc080000013297811 */ /* 0x000fe200078eb8ff */
[----:B------:R-:W-:Y:S01]  /*5270*/  BSSY.RECONVERGENT B2, `(.L_x_98) ;  /* 0x0000036000027945 */ /* 0x000fe20003800200 */
[----:B------:R-:W-:Y:S02]  /*5280*/  IADD3 R44, PT, PT, R44, -0x7f, RZ ;  /* 0xffffff812c2c7810 */ /* 0x000fe40007ffe0ff */
[----:B------:R-:W-:-:S03]  /*5290*/  IADD3 R41, PT, PT, -R41, R38, RZ ;  /* 0x0000002629297210 */ /* 0x000fc60007ffe1ff */
[----:B------:R-:W-:Y:S01]  /*52a0*/  IMAD R42, R44, -0x800000, R39 ;  /* 0xff8000002c2a7824 */ /* 0x000fe200078e0227 */
[----:B------:R-:W0:Y:S01]  /*52b0*/  MUFU.RCP R38, R41 ;  /* 0x0000002900267308 */ /* 0x000e220000001000 */
[----:B------:R-:W-:-:S04]  /*52c0*/  FADD.FTZ R35, -R41, -RZ ;  /* 0x800000ff29237221 */ /* 0x000fc80000010100 */
[----:B0-----:R-:W-:-:S04]  /*52d0*/  FFMA R15, R38, R35, 1 ;  /* 0x3f800000260f7423 */ /* 0x001fc80000000023 */
[----:B------:R-:W-:-:S04]  /*52e0*/  FFMA R15, R38, R15, R38 ;  /* 0x0000000f260f7223 */ /* 0x000fc80000000026 */
[----:B------:R-:W-:-:S04]  /*52f0*/  FFMA R40, R42, R15, RZ ;  /* 0x0000000f2a287223 */ /* 0x000fc800000000ff */
[----:B------:R-:W-:-:S04]  /*5300*/  FFMA R38, R35, R40, R42 ;  /* 0x0000002823267223 */ /* 0x000fc8000000002a */
[----:B------:R-:W-:Y:S01]  /*5310*/  FFMA R38, R15, R38, R40 ;  /* 0x000000260f267223 */ /* 0x000fe20000000028 */
[----:B------:R-:W-:-:S03]  /*5320*/  IADD3 R40, PT, PT, R44, 0x7f, -R19 ;  /* 0x0000007f2c287810 */ /* 0x000fc60007ffe813 */
[----:B------:R-:W-:Y:S01]  /*5330*/  FFMA R35, R35, R38, R42 ;  /* 0x0000002623237223 */ /* 0x000fe2000000002a */
[----:B------:R-:W-:-:S03]  /*5340*/  IADD3 R40, PT, PT, R40, R37, RZ ;  /* 0x0000002528287210 */ /* 0x000fc60007ffe0ff */
[----:B------:R-:W-:-:S05]  /*5350*/  FFMA R39, R15, R35, R38 ;  /* 0x000000230f277223 */ /* 0x000fca0000000026 */
[----:B------:R-:W-:-:S04]  /*5360*/  SHF.R.U32.HI R19, RZ, 0x17, R39 ;  /* 0x00000017ff137819 */ /* 0x000fc80000011627 */
[----:B------:R-:W-:-:S04]  /*5370*/  LOP3.LUT R19, R19, 0xff, RZ, 0xc0, !PT ;  /* 0x000000ff13137812 */ /* 0x000fc800078ec0ff */
[----:B------:R-:W-:-:S04]  /*5380*/  IADD3 R19, PT, PT, R19, R40, RZ ;  /* 0x0000002813137210 */ /* 0x000fc80007ffe0ff */
[----:B------:R-:W-:-:S04]  /*5390*/  IADD3 R37, PT, PT, R19, -0x1, RZ ;  /* 0xffffffff13257810 */ /* 0x000fc80007ffe0ff */
[----:B------:R-:W-:-:S13]  /*53a0*/  ISETP.GE.U32.AND P0, PT, R37, 0xfe, PT ;  /* 0x000000fe2500780c */ /* 0x000fda0003f06070 */
[----:B------:R-:W-:Y:S05]  /*53b0*/  @!P0 BRA `(.L_x_99) ;  /* 0x0000000000808947 */ /* 0x000fea0003800000 */
[----:B------:R-:W-:-:S13]  /*53c0*/  ISETP.GT.AND P0, PT, R19, 0xfe, PT ;  /* 0x000000fe1300780c */ /* 0x000fda0003f04270 */
[----:B------:R-:W-:Y:S05]  /*53d0*/  @P0 BRA `(.L_x_100) ;  /* 0x00000000006c0947 */ /* 0x000fea0003800000 */
[----:B------:R-:W-:-:S13]  /*53e0*/  ISETP.GE.AND P0, PT, R19, 0x1, PT ;  /* 0x000000011300780c */ /* 0x000fda0003f06270 */
[----:B------:R-:W-:Y:S05]  /*53f0*/  @P0 BRA `(.L_x_101) ;  /* 0x0000000000740947 */ /* 0x000fea0003800000 */
[----:B------:R-:W-:Y:S02]  /*5400*/  ISETP.GE.AND P0, PT, R19, -0x18, PT ;  /* 0xffffffe81300780c */ /* 0x000fe40003f06270 */
[----:B------:R-:W-:-:S11]  /*5410*/  LOP3.LUT R39, R39, 0x80000000, RZ, 0xc0, !PT ;  /* 0x8000000027277812 */ /* 0x000fd600078ec0ff */
[----:B------:R-:W-:Y:S05]  /*5420*/  @!P0 BRA `(.L_x_101) ;  /* 0x0000000000688947 */ /* 0x000fea0003800000 */
[CCC-:B------:R-:W-:Y:S01]  /*5430*/  FFMA.RZ R37, R15.reuse, R35.reuse, R38.reuse ;  /* 0x000000230f257223 */ /* 0x1c0fe2000000c026 */
[CCC-:B------:R-:W-:Y:S01]  /*5440*/  FFMA.RP R40, R15.reuse, R35.reuse, R38.reuse ;  /* 0x000000230f287223 */ /* 0x1c0fe20000008026 */
[----:B------:R-:W-:Y:S01]  /*5450*/  FFMA.RM R35, R15, R35, R38 ;  /* 0x000000230f237223 */ /* 0x000fe20000004026 */
[----:B------:R-:W-:Y:S02]  /*5460*/  IADD3 R15, PT, PT, R19, 0x20, RZ ;  /* 0x00000020130f7810 */ /* 0x000fe40007ffe0ff */
[----:B------:R-:W-:Y:S02]  /*5470*/  LOP3.LUT R37, R37, 0x7fffff, RZ, 0xc0, !PT ;  /* 0x007fffff25257812 */ /* 0x000fe400078ec0ff */
[----:B------:R-:W-:Y:S02]  /*5480*/  ISETP.NE.AND P0, PT, R19, RZ, PT ;  /* 0x000000ff1300720c */ /* 0x000fe40003f05270 */
[----:B------:R-:W-:Y:S02]  /*5490*/  LOP3.LUT R38, R37, 0x800000, RZ, 0xfc, !PT ;  /* 0x0080000025267812 */ /* 0x000fe400078efcff */
[----:B------:R-:W-:-:S02]  /*54a0*/  ISETP.NE.AND P1, PT, R19, RZ, PT ;  /* 0x000000ff1300720c */ /* 0x000fc40003f25270 */
[----:B------:R-:W-:Y:S02]  /*54b0*/  IADD3 R19, PT, PT, -R19, RZ, RZ ;  /* 0x000000ff13137210 */ /* 0x000fe40007ffe1ff */
[----:B------:R-:W-:Y:S02]  /*54c0*/  SHF.L.U32 R15, R38, R15, RZ ;  /* 0x0000000f260f7219 */ /* 0x000fe400000006ff */
[----:B------:R-:W-:Y:S02]  /*54d0*/  FSETP.NEU.FTZ.AND P2, PT, R40, R35, PT ;  /* 0x000000232800720b */ /* 0x000fe40003f5d000 */
[----:B------:R-:W-:Y:S02]  /*54e0*/  SEL R19, R19, RZ, P0 ;  /* 0x000000ff13137207 */ /* 0x000fe40000000000 */
[----:B------:R-:W-:Y:S02]  /*54f0*/  ISETP.NE.AND P1, PT, R15, RZ, P1 ;  /* 0x000000ff0f00720c */ /* 0x000fe40000f25270 */
[----:B------:R-:W-:-:S02]  /*5500*/  SHF.R.U32.HI R38, RZ, R19, R38 ;  /* 0x00000013ff267219 */ /* 0x000fc40000011626 */
[----:B------:R-:W-:Y:S02]  /*5510*/  PLOP3.LUT P1, PT, P2, P1, PT, 0xf8, 0x8f ;  /* 0x00000000008f781c */ /* 0x000fe40001723f70 */
[----:B------:R-:W-:Y:S02]  /*5520*/  SHF.R.U32.HI R19, RZ, 0x1, R38 ;  /* 0x00000001ff137819 */ /* 0x000fe40000011626 */
[----:B------:R-:W-:-:S04]  /*5530*/  SEL R40, RZ, 0x1, !P1 ;  /* 0x00000001ff287807 */ /* 0x000fc80004800000 */
[----:B------:R-:W-:-:S04]  /*5540*/  LOP3.LUT R15, R40, 0x1, R19, 0xf8, !PT ;  /* 0x00000001280f7812 */ /* 0x000fc800078ef813 */
[----:B------:R-:W-:-:S04]  /*5550*/  LOP3.LUT R38, R15, R38, RZ, 0xc0, !PT ;  /* 0x000000260f267212 */ /* 0x000fc800078ec0ff */
[----:B------:R-:W-:-:S04]  /*5560*/  IADD3 R38, PT, PT, R19, R38, RZ ;  /* 0x0000002613267210 */ /* 0x000fc80007ffe0ff */
[----:B------:R-:W-:Y:S01]  /*5570*/  LOP3.LUT R39, R38, R39, RZ, 0xfc, !PT ;  /* 0x0000002726277212 */ /* 0x000fe200078efcff */
[----:B------:R-:W-:Y:S06]  /*5580*/  BRA `(.L_x_101) ;  /* 0x0000000000107947 */ /* 0x000fec0003800000 */
.L_x_100:
[----:B------:R-:W-:-:S04]  /*5590*/  LOP3.LUT R39, R39, 0x80000000, RZ, 0xc0, !PT ;  /* 0x8000000027277812 */ /* 0x000fc800078ec0ff */
[----:B------:R-:W-:Y:S01]  /*55a0*/  LOP3.LUT R39, R39, 0x7f800000, RZ, 0xfc, !PT ;  /* 0x7f80000027277812 */ /* 0x000fe200078efcff */
[----:B------:R-:W-:Y:S06]  /*55b0*/  BRA `(.L_x_101) ;  /* 0x0000000000047947 */ /* 0x000fec0003800000 */
.L_x_99:
[----:B------:R-:W-:-:S07]  /*55c0*/  LEA R39, R40, R39, 0x17 ;  /* 0x0000002728277211 */ /* 0x000fce00078eb8ff */
.L_x_101:
[----:B------:R-:W-:Y:S05]  /*55d0*/  BSYNC.RECONVERGENT B2 ;  /* 0x0000000000027941 */ /* 0x000fea0003800200 */
.L_x_98:
[----:B------:R-:W-:Y:S05]  /*55e0*/  BRA `(.L_x_102) ;  /* 0x0000000000207947 */ /* 0x000fea0003800000 */
.L_x_97:
[----:B------:R-:W-:-:S04]  /*55f0*/  LOP3.LUT R38, R38, 0x80000000, R39, 0x48, !PT ;  /* 0x8000000026267812 */ /* 0x000fc800078e4827 */
[----:B------:R-:W-:Y:S01]  /*5600*/  LOP3.LUT R39, R38, 0x7f800000, RZ, 0xfc, !PT ;  /* 0x7f80000026277812 */ /* 0x000fe200078efcff */
[----:B------:R-:W-:Y:S06]  /*5610*/  BRA `(.L_x_102) ;  /* 0x0000000000147947 */ /* 0x000fec0003800000 */
.L_x_96:
[----:B------:R-:W-:Y:S01]  /*5620*/  LOP3.LUT R39, R38, 0x80000000, R39, 0x48, !PT ;  /* 0x8000000026277812 */ /* 0x000fe200078e4827 */
[----:B------:R-:W-:Y:S06]  /*5630*/  BRA `(.L_x_102) ;  /* 0x00000000000c7947 */ /* 0x000fec0003800000 */
.L_x_95:
[----:B------:R-:W0:Y:S01]  /*5640*/  MUFU.RSQ R39, -QNAN ;  /* 0xffc0000000277908 */ /* 0x000e220000001400 */
[----:B------:R-:W-:Y:S05]  /*5650*/  BRA `(.L_x_102) ;  /* 0x0000000000047947 */ /* 0x000fea0003800000 */
.L_x_94:
[----:B------:R-:W-:-:S07]  /*5660*/  FADD.FTZ R39, R39, R38 ;  /* 0x0000002627277221 */ /* 0x000fce0000010000 */
.L_x_102:
[----:B------:R-:W-:Y:S05]  /*5670*/  BSYNC.RECONVERGENT B1 ;  /* 0x0000000000017941 */ /* 0x000fea0003800200 */
.L_x_92:
[----:B0-----:R-:W-:Y:S01]  /*5680*/  MOV R15, R39 ;  /* 0x00000027000f7202 */ /* 0x001fe20000000f00 */
[----:B------:R-:W-:Y:S01]  /*5690*/  HFMA2 R39, -RZ, RZ, 0, 0 ;  /* 0x00000000ff277431 */ /* 0x000fe200000001ff */
[----:B------:R-:W-:-:S04]  /*56a0*/  MOV R38, R0 ;  /* 0x0000000000267202 */ /* 0x000fc80000000f00 */
[----:B------:R-:W-:Y:S05]  /*56b0*/  RET.REL.NODEC R38 `(_Z15trace_on_prismsP8prism_cujP6ray_cujP6float4jP17curandStateXORWOW) ;  /* 0xffffffa826507950 */ /* 0x000fea0003c3ffff */
.L_x_103:
[----:B------:R-:W-:-:S00]  /*56c0*/  BRA `(.L_x_103) ;  /* 0xfffffffc00fc7947 */ /* 0x000fc0000383ffff */
[----:B------:R-:W-:-:S00]  /*56d0*/  NOP ;  /* 0x0000000000007918 */ /* 0x000fc00000000000 */
        /* <DEDUP_REMOVED lines=10> */
.L_x_114:


//--------------------- .text._Z11init_randomP17curandStateXORWOWm --------------------------
	.section	.text._Z11init_randomP17curandStateXORWOWm,"ax",@progbits
	.align	128
        .global         _Z11init_randomP17curandStateXORWOWm
        .type           _Z11init_randomP17curandStateXORWOWm,@function
        .size           _Z11init_randomP17curandStateXORWOWm,(.L_x_116 - _Z11init_randomP17curandStateXORWOWm)
        .other          _Z11init_randomP17curandStateXORWOWm,@"STO_CUDA_ENTRY STV_DEFAULT"
_Z11init_randomP17curandStateXORWOWm:
.text._Z11init_randomP17curandStateXORWOWm:
[----:B------:R-:W-:Y:S08]  /*0000*/  LDC R1, c[0x0][0x37c] ;  /* 0x0000df00ff017b82 */ /* 0x000ff00000000800 */
[----:B------:R-:W0:Y:S01]  /*0010*/  LDC.64 R4, c[0x0][0x388] ;  /* 0x0000e200ff047b82 */ /* 0x000e220000000a00 */
[----:B------:R-:W1:Y:S01]  /*0020*/  S2R R13, SR_TID.X ;  /* 0x00000000000d7919 */ /* 0x000e620000002100 */
[----:B------:R-:W2:Y:S01]  /*0030*/  LDCU.64 UR4, c[0x0][0x358] ;  /* 0x00006b00ff0477ac */ /* 0x000ea20008000a00 */
[----:B------:R-:W-:Y:S05]  /*0040*/  BSSY.RECONVERGENT B0, `(.L_x_104) ;  /* 0x00000e7000007945 */ /* 0x000fea0003800200 */
[----:B------:R-:W1:Y:S01]  /*0050*/  LDC.64 R2, c[0x0][0x380] ;  /* 0x0000e000ff027b82 */ /* 0x000e620000000a00 */
[----:B0-----:R-:W-:-:S02]  /*0060*/  LOP3.LUT R0, R4, 0xaad26b49, RZ, 0x3c, !PT ;  /* 0xaad26b4904007812 */ /* 0x001fc400078e3cff */
[----:B------:R-:W-:-:S03]  /*0070*/  LOP3.LUT R4, R5, 0xf7dcefdd, RZ, 0x3c, !PT ;  /* 0xf7dcefdd05047812 */ /* 0x000fc600078e3cff */
[----:B------:R-:W-:Y:S02]  /*0080*/  IMAD R0, R0, 0x4182bed5, RZ ;  /* 0x4182bed500007824 */ /* 0x000fe400078e02ff */
[----:B------:R-:W-:Y:S02]  /*0090*/  IMAD R5, R4, -0x658354e5, RZ ;  /* 0x9a7cab1b04057824 */ /* 0x000fe400078e02ff */
[----:B-1----:R-:W-:Y:S01]  /*00a0*/  IMAD.WIDE.U32 R2, R13, 0x30, R2 ;  /* 0x000000300d027825 */ /* 0x002fe200078e0002 */
[C---:B------:R-:W-:Y:S02]  /*00b0*/  LOP3.LUT R8, R0.reuse, 0x159a55e5, RZ, 0x3c, !PT ;  /* 0x159a55e500087812 */ /* 0x040fe400078e3cff */
[C---:B------:R-:W-:Y:S01]  /*00c0*/  IADD3 R6, PT, PT, R0.reuse, 0x64f0c9, R5 ;  /* 0x0064f0c900067810 */ /* 0x040fe20007ffe005 */
[C---:B------:R-:W-:Y:S01]  /*00d0*/  VIADD R7, R0.reuse, 0x75bcd15 ;  /* 0x075bcd1500077836 */ /* 0x040fe20000000000 */
[----:B------:R-:W-:Y:S01]  /*00e0*/  LOP3.LUT R10, R5, 0x5491333, RZ, 0x3c, !PT ;  /* 0x05491333050a7812 */ /* 0x000fe200078e3cff */
[----:B------:R-:W-:Y:S01]  /*00f0*/  VIADD R11, R0, 0x583f19 ;  /* 0x00583f19000b7836 */ /* 0x000fe20000000000 */
[----:B------:R-:W-:Y:S01]  /*0100*/  ISETP.NE.AND P0, PT, R13, RZ, PT ;  /* 0x000000ff0d00720c */ /* 0x000fe20003f05270 */
[----:B------:R-:W-:Y:S01]  /*0110*/  VIADD R9, R5, 0x1f123bb5 ;  /* 0x1f123bb505097836 */ /* 0x000fe20000000000 */
[----:B--2---:R0:W-:Y:S04]  /*0120*/  STG.E.64 desc[UR4][R2.64], R6 ;  /* 0x0000000602007986 */ /* 0x0041e8000c101b04 */
[----:B------:R0:W-:Y:S04]  /*0130*/  STG.E.64 desc[UR4][R2.64+0x8], R8 ;  /* 0x0000080802007986 */ /* 0x0001e8000c101b04 */
[----:B------:R0:W-:Y:S03]  /*0140*/  STG.E.64 desc[UR4][R2.64+0x10], R10 ;  /* 0x0000100a02007986 */ /* 0x0001e6000c101b04 */
[----:B------:R-:W-:Y:S05]  /*0150*/  @!P0 BRA `(.L_x_105) ;  /* 0x0000000c00548947 */ /* 0x000fea0003800000 */
[----:B------:R-:W-:Y:S01]  /*0160*/  IMAD.MOV.U32 R0, RZ, RZ, R13 ;  /* 0x000000ffff007224 */ /* 0x000fe200078e000d */
[----:B0-----:R-:W-:-:S07]  /*0170*/  CS2R R10, SRZ ;  /* 0x00000000000a7805 */ /* 0x001fce000001ff00 */
.L_x_111:
[----:B0-----:R-:W-:Y:S01]  /*0180*/  LOP3.LUT R2, R0, 0x3, RZ, 0xc0, !PT ;  /* 0x0000000300027812 */ /* 0x001fe200078ec0ff */
[----:B------:R-:W-:Y:S03]  /*0190*/  BSSY.RECONVERGENT B1, `(.L_x_106) ;  /* 0x00000cb000017945 */ /* 0x000fe60003800200 */
[----:B------:R-:W-:-:S04]  /*01a0*/  ISETP.NE.U32.AND P0, PT, R2, RZ, PT ;  /* 0x000000ff0200720c */ /* 0x000fc80003f05070 */
[----:B------:R-:W-:-:S13]  /*01b0*/  ISETP.NE.AND.EX P0, PT, RZ, RZ, PT, P0 ;  /* 0x000000ffff00720c */ /* 0x000fda0003f05300 */
[----:B------:R-:W-:Y:S05]  /*01c0*/  @!P0 BRA `(.L_x_107) ;  /* 0x0000000c001c8947 */ /* 0x000fea0003800000 */
[----:B------:R-:W0:Y:S01]  /*01d0*/  LDC.64 R6, c[0x4][RZ] ;  /* 0x01000000ff067b82 */ /* 0x000e220000000a00 */
[----:B------:R-:W-:Y:S02]  /*01e0*/  IMAD.MOV.U32 R12, RZ, RZ, RZ ;  /* 0x000000ffff0c7224 */ /* 0x000fe400078e00ff */
[----:B0-----:R-:W-:-:S07]  /*01f0*/  IMAD.WIDE.U32 R6, R10, 0xc80, R6 ;  /* 0x00000c800a067825 */ /* 0x001fce00078e0006 */
.L_x_110:
[----:B0-----:R-:W-:Y:S01]  /*0200*/  IMAD.MOV.U32 R13, RZ, RZ, RZ ;  /* 0x000000ffff0d7224 */ /* 0x001fe200078e00ff */
[----:B------:R-:W-:Y:S01]  /*0210*/  CS2R R2, SRZ ;  /* 0x0000000000027805 */ /* 0x000fe2000001ff00 */
[----:B------:R-:W-:Y:S01]  /*0220*/  IMAD.MOV.U32 R15, RZ, RZ, RZ ;  /* 0x000000ffff0f7224 */ /* 0x000fe200078e00ff */
[----:B------:R-:W-:-:S07]  /*0230*/  CS2R R4, SRZ ;  /* 0x0000000000047805 */ /* 0x000fce000001ff00 */
.L_x_109:
[----:B------:R-:W0:Y:S01]  /*0240*/  S2R R14, SR_TID.X ;  /* 0x00000000000e7919 */ /* 0x000e220000002100 */
[----:B------:R-:W0:Y:S02]  /*0250*/  LDC.64 R8, c[0x0][0x380] ;  /* 0x0000e000ff087b82 */ /* 0x000e240000000a00 */
[----:B0-----:R-:W-:-:S04]  /*0260*/  IMAD.WIDE.U32 R8, R14, 0x30, R8 ;  /* 0x000000300e087825 */ /* 0x001fc800078e0008 */
[----:B------:R-:W-:-:S05]  /*0270*/  IMAD.WIDE.U32 R8, R15, 0x4, R8 ;  /* 0x000000040f087825 */ /* 0x000fca00078e0008 */
[----:B------:R0:W5:Y:S01]  /*0280*/  LDG.E R16, desc[UR4][R8.64+0x4] ;  /* 0x0000040408107981 */ /* 0x000162000c1e1900 */
[----:B------:R-:W-:-:S07]  /*0290*/  IMAD.MOV.U32 R17, RZ, RZ, RZ ;  /* 0x000000ffff117224 */ /* 0x000fce00078e00ff */
.L_x_108:
[----:B-----5:R-:W-:Y:S01]  /*02a0*/  SHF.R.U32.HI R24, RZ, R17, R16 ;  /* 0x00000011ff187219 */ /* 0x020fe20000011610 */
[----:B0-----:R-:W-:-:S03]  /*02b0*/  IMAD.SHL.U32 R8, R15, 0x20, RZ ;  /* 0x000000200f087824 */ /* 0x001fc600078e00ff */
[----:B------:R-:W-:Y:S01]  /*02c0*/  LOP3.LUT R9, R24, 0x1, RZ, 0xc0, !PT ;  /* 0x0000000118097812 */ /* 0x000fe200078ec0ff */
[----:B------:R-:W-:-:S03]  /*02d0*/  IMAD.IADD R8, R8, 0x1, R17 ;  /* 0x0000000108087824 */ /* 0x000fc600078e0211 */
[----:B------:R-:W-:Y:S01]  /*02e0*/  ISETP.NE.U32.AND P0, PT, R9, 0x1, PT ;  /* 0x000000010900780c */ /* 0x000fe20003f05070 */
[----:B------:R-:W-:-:S03]  /*02f0*/  IMAD R9, R8, 0x5, RZ ;  /* 0x0000000508097824 */ /* 0x000fc600078e02ff */
[----:B------:R-:W-:Y:S01]  /*0300*/  R2P PR, R24, 0x7e ;  /* 0x0000007e18007804 */ /* 0x000fe20000000000 */
[----:B------:R-:W-:-:S08]  /*0310*/  IMAD.WIDE.U32 R8, R9, 0x4, R6 ;  /* 0x0000000409087825 */ /* 0x000fd000078e0006 */
[----:B------:R-:W2:Y:S04]  /*0320*/  @!P0 LDG.E R18, desc[UR4][R8.64] ;  /* 0x0000000408128981 */ /* 0x000ea8000c1e1900 */
[----:B------:R-:W3:Y:S04]  /*0330*/  @P1 LDG.E R22, desc[UR4][R8.64+0x14] ;  /* 0x0000140408161981 */ /* 0x000ee8000c1e1900 */
[----:B------:R-:W4:Y:S04]  /*0340*/  @!P0 LDG.E R20, desc[UR4][R8.64+0x10] ;  /* 0x0000100408148981 */ /* 0x000f28000c1e1900 */
[----:B------:R-:W4:Y:S04]  /*0350*/  @P2 LDG.E R28, desc[UR4][R8.64+0x28] ;  /* 0x00002804081c2981 */ /* 0x000f28000c1e1900 */
[----:B------:R-:W4:Y:S04]  /*0360*/  @P1 LDG.E R26, desc[UR4][R8.64+0x24] ;  /* 0x00002404081a1981 */ /* 0x000f28000c1e1900 */
[----:B------:R-:W4:Y:S04]  /*0370*/  @P3 LDG.E R21, desc[UR4][R8.64+0x3c] ;  /* 0x00003c0408153981 */ /* 0x000f28000c1e1900 */
[----:B------:R-:W4:Y:S04]  /*0380*/  @P2 LDG.E R19, desc[UR4][R8.64+0x38] ;  /* 0x0000380408132981 */ /* 0x000f28000c1e1900 */
[----:B------:R-:W4:Y:S04]  /*0390*/  @P4 LDG.E R23, desc[UR4][R8.64+0x50] ;  /* 0x0000500408174981 */ /* 0x000f28000c1e1900 */
[----:B------:R-:W4:Y:S01]  /*03a0*/  @P1 LDG.E R25, desc[UR4][R8.64+0x20] ;  /* 0x0000200408191981 */ /* 0x000f22000c1e1900 */
[----:B--2---:R-:W-:-:S03]  /*03b0*/  @!P0 LOP3.LUT R13, R13, R18, RZ, 0x3c, !PT ;  /* 0x000000120d0d8212 */ /* 0x004fc600078e3cff */
[----:B------:R-:W2:Y:S01]  /*03c0*/  @!P0 LDG.E R18, desc[UR4][R8.64+0x8] ;  /* 0x0000080408128981 */ /* 0x000ea2000c1e1900 */
[----:B---3--:R-:W-:-:S03]  /*03d0*/  @P1 LOP3.LUT R13, R13, R22, RZ, 0x3c, !PT ;  /* 0x000000160d0d1212 */ /* 0x008fc600078e3cff */
[----:B------:R-:W3:Y:S01]  /*03e0*/  @P3 LDG.E R22, desc[UR4][R8.64+0x4c] ;  /* 0x00004c0408163981 */ /* 0x000ee2000c1e1900 */
[----:B----4-:R-:W-:-:S03]  /*03f0*/  @!P0 LOP3.LUT R3, R3, R20, RZ, 0x3c, !PT ;  /* 0x0000001403038212 */ /* 0x010fc600078e3cff */
[----:B------:R-:W4:Y:S01]  /*0400*/  @P1 LDG.E R20, desc[UR4][R8.64+0x1c] ;  /* 0x00001c0408141981 */ /* 0x000f22000c1e1900 */
[----:B------:R-:W-:Y:S02]  /*0410*/  @P2 LOP3.LUT R13, R13, R28, RZ, 0x3c, !PT ;  /* 0x0000001c0d0d2212 */ /* 0x000fe400078e3cff */
[----:B------:R-:W-:Y:S02]  /*0420*/  @P1 LOP3.LUT R3, R3, R26, RZ, 0x3c, !PT ;  /* 0x0000001a03031212 */ /* 0x000fe400078e3cff */
[----:B------:R-:W4:Y:S01]  /*0430*/  @P5 LDG.E R26, desc[UR4][R8.64+0x64] ;  /* 0x00006404081a5981 */ /* 0x000f22000c1e1900 */
[----:B------:R-:W-:-:S03]  /*0440*/  @P3 LOP3.LUT R13, R13, R21, RZ, 0x3c, !PT ;  /* 0x000000150d0d3212 */ /* 0x000fc600078e3cff */
[----:B------:R-:W4:Y:S01]  /*0450*/  @!P0 LDG.E R21, desc[UR4][R8.64+0xc] ;  /* 0x00000c0408158981 */ /* 0x000f22000c1e1900 */
[----:B------:R-:W-:-:S03]  /*0460*/  @P2 LOP3.LUT R3, R3, R19, RZ, 0x3c, !PT ;  /* 0x0000001303032212 */ /* 0x000fc600078e3cff */
[----:B------:R-:W4:Y:S01]  /*0470*/  @!P0 LDG.E R19, desc[UR4][R8.64+0x4] ;  /* 0x0000040408138981 */ /* 0x000f22000c1e1900 */
[----:B------:R-:W-:-:S03]  /*0480*/  @P4 LOP3.LUT R13, R13, R23, RZ, 0x3c, !PT ;  /* 0x000000170d0d4212 */ /* 0x000fc600078e3cff */
[----:B------:R-:W4:Y:S01]  /*0490*/  @P1 LDG.E R23, desc[UR4][R8.64+0x18] ;  /* 0x0000180408171981 */ /* 0x000f22000c1e1900 */
[----:B--2---:R-:W-:-:S03]  /*04a0*/  @!P0 LOP3.LUT R5, R5, R18, RZ, 0x3c, !PT ;  /* 0x0000001205058212 */ /* 0x004fc600078e3cff */
[----:B------:R-:W2:Y:S01]  /*04b0*/  @P2 LDG.E R18, desc[UR4][R8.64+0x30] ;  /* 0x0000300408122981 */ /* 0x000ea2000c1e1900 */
[----:B---3--:R-:W-:-:S03]  /*04c0*/  @P3 LOP3.LUT R3, R3, R22, RZ, 0x3c, !PT ;  /* 0x0000001603033212 */ /* 0x008fc600078e3cff */
[----:B------:R-:W3:Y:S01]  /*04d0*/  @P4 LDG.E R22, desc[UR4][R8.64+0x60] ;  /* 0x0000600408164981 */ /* 0x000ee2000c1e1900 */
[----:B----4-:R-:W-:-:S03]  /*04e0*/  @P1 LOP3.LUT R5, R5, R20, RZ, 0x3c, !PT ;  /* 0x0000001405051212 */ /* 0x010fc600078e3cff */
[----:B------:R-:W4:Y:S01]  /*04f0*/  @P3 LDG.E R20, desc[UR4][R8.64+0x44] ;  /* 0x0000440408143981 */ /* 0x000f22000c1e1900 */
[----:B------:R-:W-:-:S03]  /*0500*/  @P5 LOP3.LUT R13, R13, R26, RZ, 0x3c, !PT ;  /* 0x0000001a0d0d5212 */ /* 0x000fc600078e3cff */
[----:B------:R-:W4:Y:S01]  /*0510*/  @P6 LDG.E R26, desc[UR4][R8.64+0x78] ;  /* 0x00007804081a6981 */ /* 0x000f22000c1e1900 */
[----:B------:R-:W-:-:S03]  /*0520*/  @!P0 LOP3.LUT R2, R2, R21, RZ, 0x3c, !PT ;  /* 0x0000001502028212 */ /* 0x000fc600078e3cff */
[----:B------:R-:W4:Y:S01]  /*0530*/  @P2 LDG.E R21, desc[UR4][R8.64+0x34] ;  /* 0x0000340408152981 */ /* 0x000f22000c1e1900 */
[----:B------:R-:W-:-:S03]  /*0540*/  @!P0 LOP3.LUT R4, R4, R19, RZ, 0x3c, !PT ;  /* 0x0000001304048212 */ /* 0x000fc600078e3cff */
[----:B------:R-:W4:Y:S01]  /*0550*/  @P2 LDG.E R19, desc[UR4][R8.64+0x2c] ;  /* 0x00002c0408132981 */ /* 0x000f22000c1e1900 */
[----:B------:R-:W-:Y:S02]  /*0560*/  @P1 LOP3.LUT R2, R2, R25, RZ, 0x3c, !PT ;  /* 0x0000001902021212 */ /* 0x000fe400078e3cff */
[----:B------:R-:W-:Y:S01]  /*0570*/  @P1 LOP3.LUT R4, R4, R23, RZ, 0x3c, !PT ;  /* 0x0000001704041212 */ /* 0x000fe200078e3cff */
[----:B------:R-:W4:Y:S04]  /*0580*/  @P3 LDG.E R25, desc[UR4][R8.64+0x48] ;  /* 0x0000480408193981 */ /* 0x000f28000c1e1900 */
[----:B------:R-:W4:Y:S01]  /*0590*/  @P3 LDG.E R23, desc[UR4][R8.64+0x40] ;  /* 0x0000400408173981 */ /* 0x000f22000c1e1900 */
[----:B------:R-:W-:Y:S02]  /*05a0*/  LOP3.LUT P0, RZ, R24, 0x80, RZ, 0xc0, !PT ;  /* 0x0000008018ff7812 */ /* 0x000fe4000780c0ff */
[----:B--2---:R-:W-:-:S02]  /*05b0*/  @P2 LOP3.LUT R5, R5, R18, RZ, 0x3c, !PT ;  /* 0x0000001205052212 */ /* 0x004fc400078e3cff */
[----:B------:R-:W2:Y:S01]  /*05c0*/  @P4 LDG.E R18, desc[UR4][R8.64+0x58] ;  /* 0x0000580408124981 */ /* 0x000ea2000c1e1900 */
[----:B---3--:R-:W-:-:S03]  /*05d0*/  @P4 LOP3.LUT R3, R3, R22, RZ, 0x3c, !PT ;  /* 0x0000001603034212 */ /* 0x008fc600078e3cff */
[----:B------:R-:W3:Y:S01]  /*05e0*/  @P5 LDG.E R22, desc[UR4][R8.64+0x74] ;  /* 0x0000740408165981 */ /* 0x000ee2000c1e1900 */
[----:B----4-:R-:W-:-:S03]  /*05f0*/  @P3 LOP3.LUT R5, R5, R20, RZ, 0x3c, !PT ;  /* 0x0000001405053212 */ /* 0x010fc600078e3cff */
[----:B------:R-:W4:Y:S01]  /*0600*/  @P5 LDG.E R20, desc[UR4][R8.64+0x6c] ;  /* 0x00006c0408145981 */ /* 0x000f22000c1e1900 */
[----:B------:R-:W-:-:S03]  /*0610*/  @P6 LOP3.LUT R13, R13, R26, RZ, 0x3c, !PT ;  /* 0x0000001a0d0d6212 */ /* 0x000fc600078e3cff */
        /* <DEDUP_REMOVED lines=9> */
[----:B--2---:R-:W-:-:S03]  /*06b0*/  @P4 LOP3.LUT R5, R5, R18, RZ, 0x3c, !PT ;  /* 0x0000001205054212 */ /* 0x004fc600078e3cff */
        /* <DEDUP_REMOVED lines=15> */
[----:B--2---:R-:W-:-:S04]  /*07b0*/  @P6 LOP3.LUT R5, R5, R18, RZ, 0x3c, !PT ;  /* 0x0000001205056212 */ /* 0x004fc800078e3cff */
[----:B---3--:R-:W-:Y:S02]  /*07c0*/  @P0 LOP3.LUT R5, R5, R22, RZ, 0x3c, !PT ;  /* 0x0000001605050212 */ /* 0x008fe400078e3cff */
[----:B----4-:R-:W-:-:S04]  /*07d0*/  @P6 LOP3.LUT R3, R3, R20, RZ, 0x3c, !PT ;  /* 0x0000001403036212 */ /* 0x010fc800078e3cff */
[----:B------:R-:W-:Y:S02]  /*07e0*/  @P0 LOP3.LUT R3, R3, R26, RZ, 0x3c, !PT ;  /* 0x0000001a03030212 */ /* 0x000fe400078e3cff */
[----:B------:R-:W-:Y:S02]  /*07f0*/  @P6 LOP3.LUT R2, R2, R21, RZ, 0x3c, !PT ;  /* 0x0000001502026212 */ /* 0x000fe400078e3cff */
[----:B------:R-:W-:Y:S02]  /*0800*/  @P6 LOP3.LUT R4, R4, R19, RZ, 0x3c, !PT ;  /* 0x0000001304046212 */ /* 0x000fe400078e3cff */
[----:B------:R-:W-:Y:S02]  /*0810*/  @P0 LOP3.LUT R2, R2, R25, RZ, 0x3c, !PT ;  /* 0x0000001902020212 */ /* 0x000fe400078e3cff */
[----:B------:R-:W-:Y:S02]  /*0820*/  @P0 LOP3.LUT R4, R4, R23, RZ, 0x3c, !PT ;  /* 0x0000001704040212 */ /* 0x000fe400078e3cff */
[----:B------:R-:W-:-:S13]  /*0830*/  R2P PR, R24.B1, 0x7f ;  /* 0x0000007f18007804 */ /* 0x000fda0000001000 */
[----:B------:R-:W2:Y:S04]  /*0840*/  @P0 LDG.E R18, desc[UR4][R8.64+0xa0] ;  /* 0x0000a00408120981 */ /* 0x000ea8000c1e1900 */
[----:B------:R-:W3:Y:S04]  /*0850*/  @P1 LDG.E R20, desc[UR4][R8.64+0xb4] ;  /* 0x0000b40408141981 */ /* 0x000ee8000c1e1900 */
[----:B------:R-:W4:Y:S04]  /*0860*/  @P2 LDG.E R26, desc[UR4][R8.64+0xc8] ;  /* 0x0000c804081a2981 */ /* 0x000f28000c1e1900 */
[----:B------:R-:W4:Y:S04]  /*0870*/  @P3 LDG.E R28, desc[UR4][R8.64+0xdc] ;  /* 0x0000dc04081c3981 */ /* 0x000f28000c1e1900 */
[----:B------:R-:W4:Y:S04]  /*0880*/  @P0 LDG.E R19, desc[UR4][R8.64+0xa4] ;  /* 0x0000a40408130981 */ /* 0x000f28000c1e1900 */
[----:B------:R-:W4:Y:S04]  /*0890*/  @P0 LDG.E R22, desc[UR4][R8.64+0xb0] ;  /* 0x0000b00408160981 */ /* 0x000f28000c1e1900 */
[----:B------:R-:W4:Y:S04]  /*08a0*/  @P4 LDG.E R25, desc[UR4][R8.64+0xf0] ;  /* 0x0000f00408194981 */ /* 0x000f28000c1e1900 */
[----:B------:R-:W4:Y:S04]  /*08b0*/  @P0 LDG.E R21, desc[UR4][R8.64+0xac] ;  /* 0x0000ac0408150981 */ /* 0x000f28000c1e1900 */
[----:B------:R-:W4:Y:S01]  /*08c0*/  @P1 LDG.E R23, desc[UR4][R8.64+0xb8] ;  /* 0x0000b80408171981 */ /* 0x000f22000c1e1900 */
[----:B--2---:R-:W-:-:S03]  /*08d0*/  @P0 LOP3.LUT R13, R13, R18, RZ, 0x3c, !PT ;  /* 0x000000120d0d0212 */ /* 0x004fc600078e3cff */
[----:B------:R-:W2:Y:S01]  /*08e0*/  @P1 LDG.E R18, desc[UR4][R8.64+0xbc] ;  /* 0x0000bc0408121981 */ /* 0x000ea2000c1e1900 */
[----:B---3--:R-:W-:-:S03]  /*08f0*/  @P1 LOP3.LUT R13, R13, R20, RZ, 0x3c, !PT ;  /* 0x000000140d0d1212 */ /* 0x008fc600078e3cff */
[----:B------:R-:W3:Y:S01]  /*0900*/  @P0 LDG.E R20, desc[UR4][R8.64+0xa8] ;  /* 0x0000a80408140981 */ /* 0x000ee2000c1e1900 */
[----:B----4-:R-:W-:-:S03]  /*0910*/  @P2 LOP3.LUT R13, R13, R26, RZ, 0x3c, !PT ;  /* 0x0000001a0d0d2212 */ /* 0x010fc600078e3cff */
[----:B------:R-:W4:Y:S01]  /*0920*/  @P5 LDG.E R26, desc[UR4][R8.64+0x104] ;  /* 0x00010404081a5981 */ /* 0x000f22000c1e1900 */
[----:B------:R-:W-:Y:S02]  /*0930*/  @P3 LOP3.LUT R13, R13, R28, RZ, 0x3c, !PT ;  /* 0x0000001c0d0d3212 */ /* 0x000fe400078e3cff */
[----:B------:R-:W-:Y:S02]  /*0940*/  @P0 LOP3.LUT R4, R4, R19, RZ, 0x3c, !PT ;  /* 0x0000001304040212 */ /* 0x000fe400078e3cff */
        /* <DEDUP_REMOVED lines=9> */
[----:B---3--:R-:W-:-:S03]  /*09e0*/  @P0 LOP3.LUT R5, R5, R20, RZ, 0x3c, !PT ;  /* 0x0000001405050212 */ /* 0x008fc600078e3cff */
[----:B------:R-:W3:Y:S01]  /*09f0*/  @P1 LDG.E R20, desc[UR4][R8.64+0xc4] ;  /* 0x0000c40408141981 */ /* 0x000ee2000c1e1900 */
[----:B--2---:R-:W-:-:S03]  /*0a00*/  @P1 LOP3.LUT R5, R5, R18, RZ, 0x3c, !PT ;  /* 0x0000001205051212 */ /* 0x004fc600078e3cff */
[----:B------:R-:W2:Y:S01]  /*0a10*/  @P3 LDG.E R18, desc[UR4][R8.64+0xe4] ;  /* 0x0000e40408123981 */ /* 0x000ea2000c1e1900 */
[----:B------:R-:W-:Y:S02]  /*0a20*/  LOP3.LUT P0, RZ, R24, 0x8000, RZ, 0xc0, !PT ;  /* 0x0000800018ff7812 */ /* 0x000fe4000780c0ff */
[----:B----4-:R-:W-:Y:S01]  /*0a30*/  @P5 LOP3.LUT R13, R13, R26, RZ, 0x3c, !PT ;  /* 0x0000001a0d0d5212 */ /* 0x010fe200078e3cff */
[----:B------:R-:W4:Y:S04]  /*0a40*/  @P2 LDG.E R24, desc[UR4][R8.64+0xd8] ;  /* 0x0000d80408182981 */ /* 0x000f28000c1e1900 */
[----:B------:R-:W4:Y:S01]  /*0a50*/  @P6 LDG.E R26, desc[UR4][R8.64+0x118] ;  /* 0x00011804081a6981 */ /* 0x000f22000c1e1900 */
[----:B------:R-:W-:Y:S02]  /*0a60*/  @P1 LOP3.LUT R2, R2, R19, RZ, 0x3c, !PT ;  /* 0x0000001302021212 */ /* 0x000fe400078e3cff */
[----:B------:R-:W-:Y:S01]  /*0a70*/  @P2 LOP3.LUT R5, R5, R22, RZ, 0x3c, !PT ;  /* 0x0000001605052212 */ /* 0x000fe200078e3cff */
[----:B------:R-:W4:Y:S04]  /*0a80*/  @P3 LDG.E R19, desc[UR4][R8.64+0xe8] ;  /* 0x0000e80408133981 */ /* 0x000f28000c1e1900 */
[----:B------:R-:W4:Y:S01]  /*0a90*/  @P4 LDG.E R22, desc[UR4][R8.64+0xf8] ;  /* 0x0000f80408164981 */ /* 0x000f22000c1e1900 */
[----:B------:R-:W-:-:S03]  /*0aa0*/  @P2 LOP3.LUT R4, R4, R21, RZ, 0x3c, !PT ;  /* 0x0000001504042212 */ /* 0x000fc600078e3cff */
[----:B------:R-:W4:Y:S01]  /*0ab0*/  @P4 LDG.E R21, desc[UR4][R8.64+0xf4] ;  /* 0x0000f40408154981 */ /* 0x000f22000c1e1900 */
[----:B------:R-:W-:-:S03]  /*0ac0*/  @P2 LOP3.LUT R2, R2, R23, RZ, 0x3c, !PT ;  /* 0x0000001702022212 */ /* 0x000fc600078e3cff */
[----:B------:R-:W4:Y:S01]  /*0ad0*/  @P4 LDG.E R23, desc[UR4][R8.64+0xfc] ;  /* 0x0000fc0408174981 */ /* 0x000f22000c1e1900 */
[----:B------:R-:W-:-:S03]  /*0ae0*/  @P3 LOP3.LUT R4, R4, R25, RZ, 0x3c, !PT ;  /* 0x0000001904043212 */ /* 0x000fc600078e3cff */
[----:B------:R-:W4:Y:S04]  /*0af0*/  @P5 LDG.E R25, desc[UR4][R8.64+0x108] ;  /* 0x0001080408195981 */ /* 0x000f28000c1e1900 */
[----:B------:R-:W4:Y:S01]  /*0b00*/  @P0 LDG.E R27, desc[UR4][R8.64+0x138] ;  /* 0x00013804081b0981 */ /* 0x000f22000c1e1900 */
[----:B---3--:R-:W-:-:S03]  /*0b10*/  @P1 LOP3.LUT R3, R3, R20, RZ, 0x3c, !PT ;  /* 0x0000001403031212 */ /* 0x008fc600078e3cff */
[----:B------:R-:W3:Y:S01]  /*0b20*/  @P3 LDG.E R20, desc[UR4][R8.64+0xec] ;  /* 0x0000ec0408143981 */ /* 0x000ee2000c1e1900 */
[----:B--2---:R-:W-:-:S03]  /*0b30*/  @P3 LOP3.LUT R5, R5, R18, RZ, 0x3c, !PT ;  /* 0x0000001205053212 */ /* 0x004fc600078e3cff */
[----:B------:R-:W2:Y:S01]  /*0b40*/  @P5 LDG.E R18, desc[UR4][R8.64+0x10c] ;  /* 0x00010c0408125981 */ /* 0x000ea2000c1e1900 */
        /* <DEDUP_REMOVED lines=22> */
[----:B------:R-:W-:-:S05]  /*0cb0*/  VIADD R17, R17, 0x10 ;  /* 0x0000001011117836 */ /* 0x000fca0000000000 */
[----:B------:R-:W-:Y:S02]  /*0cc0*/  ISETP.NE.AND P1, PT, R17, 0x20, PT ;  /* 0x000000201100780c */ /* 0x000fe40003f25270 */
[----:B------:R-:W-:Y:S02]  /*0cd0*/  @P5 LOP3.LUT R2, R2, R19, RZ, 0x3c, !PT ;  /* 0x0000001302025212 */ /* 0x000fe400078e3cff */
[----:B------:R-:W-:Y:S02]  /*0ce0*/  @P6 LOP3.LUT R4, R4, R21, RZ, 0x3c, !PT ;  /* 0x0000001504046212 */ /* 0x000fe400078e3cff */
[----:B------:R-:W-:Y:S02]  /*0cf0*/  @P6 LOP3.LUT R5, R5, R22, RZ, 0x3c, !PT ;  /* 0x0000001605056212 */ /* 0x000fe400078e3cff */
[----:B------:R-:W-:Y:S02]  /*0d00*/  @P6 LOP3.LUT R2, R2, R23, RZ, 0x3c, !PT ;  /* 0x0000001702026212 */ /* 0x000fe400078e3cff */
[----:B------:R-:W-:-:S02]  /*0d10*/  @P0 LOP3.LUT R4, R4, R25, RZ, 0x3c, !PT ;  /* 0x0000001904040212 */ /* 0x000fc400078e3cff */
[----:B------:R-:W-:Y:S02]  /*0d20*/  @P0 LOP3.LUT R2, R2, R27, RZ, 0x3c, !PT ;  /* 0x0000001b02020212 */ /* 0x000fe400078e3cff */
[----:B---3--:R-:W-:-:S04]  /*0d30*/  @P5 LOP3.LUT R3, R3, R20, RZ, 0x3c, !PT ;  /* 0x0000001403035212 */ /* 0x008fc800078e3cff */
[----:B--2---:R-:W-:Y:S02]  /*0d40*/  @P6 LOP3.LUT R3, R3, R18, RZ, 0x3c, !PT ;  /* 0x0000001203036212 */ /* 0x004fe400078e3cff */
[----:B----4-:R-:W-:Y:S02]  /*0d50*/  @P0 LOP3.LUT R5, R5, R24, RZ, 0x3c, !PT ;  /* 0x0000001805050212 */ /* 0x010fe400078e3cff */
[----:B------:R-:W-:Y:S01]  /*0d60*/  @P0 LOP3.LUT R3, R3, R26, RZ, 0x3c, !PT ;  /* 0x0000001a03030212 */ /* 0x000fe200078e3cff */
[----:B------:R-:W-:Y:S06]  /*0d70*/  @P1 BRA `(.L_x_108) ;  /* 0xfffffff400481947 */ /* 0x000fec000383ffff */
[----:B------:R-:W-:-:S05]  /*0d80*/  VIADD R15, R15, 0x1 ;  /* 0x000000010f0f7836 */ /* 0x000fca0000000000 */
[----:B------:R-:W-:-:S13]  /*0d90*/  ISETP.NE.AND P0, PT, R15, 0x5, PT ;  /* 0x000000050f00780c */ /* 0x000fda0003f05270 */
[----:B------:R-:W-:Y:S05]  /*0da0*/  @P0 BRA `(.L_x_109) ;  /* 0xfffffff400240947 */ /* 0x000fea000383ffff */
[----:B------:R-:W0:Y:S01]  /*0db0*/  LDC.64 R8, c[0x0][0x380] ;  /* 0x0000e000ff087b82 */ /* 0x000e220000000a00 */
[----:B------:R-:W-:Y:S01]  /*0dc0*/  VIADD R12, R12, 0x1 ;  /* 0x000000010c0c7836 */ /* 0x000fe20000000000 */
[----:B------:R-:W-:-:S04]  /*0dd0*/  LOP3.LUT R15, R0, 0x3, RZ, 0xc0, !PT ;  /* 0x00000003000f7812 */ /* 0x000fc800078ec0ff */
[----:B------:R-:W-:Y:S01]  /*0de0*/  ISETP.GE.U32.AND P0, PT, R12, R15, PT ;  /* 0x0000000f0c00720c */ /* 0x000fe20003f06070 */
[----:B0-----:R-:W-:-:S05]  /*0df0*/  IMAD.WIDE.U32 R8, R14, 0x30, R8 ;  /* 0x000000300e087825 */ /* 0x001fca00078e0008 */
[----:B------:R0:W-:Y:S04]  /*0e00*/  STG.E.64 desc[UR4][R8.64+0x8], R4 ;  /* 0x0000080408007986 */ /* 0x0001e8000c101b04 */
[----:B------:R0:W-:Y:S04]  /*0e10*/  STG.E.64 desc[UR4][R8.64+0x10], R2 ;  /* 0x0000100208007986 */ /* 0x0001e8000c101b04 */
[----:B------:R0:W-:Y:S01]  /*0e20*/  STG.E desc[UR4][R8.64+0x4], R13 ;  /* 0x0000040d08007986 */ /* 0x0001e2000c101904 */
[----:B------:R-:W-:Y:S05]  /*0e30*/  @!P0 BRA `(.L_x_110) ;  /* 0xfffffff000f08947 */ /* 0x000fea000383ffff */
.L_x_107:
[----:B------:R-:W-:Y:S05]  /*0e40*/  BSYNC.RECONVERGENT B1 ;  /* 0x0000000000017941 */ /* 0x000fea0003800200 */
.L_x_106:
[----:B------:R-:W-:Y:S01]  /*0e50*/  ISETP.GT.U32.AND P0, PT, R0, 0x3, PT ;  /* 0x000000030000780c */ /* 0x000fe20003f04070 */
[----:B------:R-:W-:Y:S01]  /*0e60*/  VIADD R10, R10, 0x1 ;  /* 0x000000010a0a7836 */ /* 0x000fe20000000000 */
[--C-:B------:R-:W-:Y:S02]  /*0e70*/  SHF.R.U64 R0, R0, 0x2, R11.reuse ;  /* 0x0000000200007819 */ /* 0x100fe4000000120b */
[----:B------:R-:W-:Y:S02]  /*0e80*/  ISETP.GT.U32.AND.EX P0, PT, R11, RZ, PT, P0 ;  /* 0x000000ff0b00720c */ /* 0x000fe40003f04100 */
[----:B------:R-:W-:-:S11]  /*0e90*/  SHF.R.U32.HI R11, RZ, 0x2, R11 ;  /* 0x00000002ff0b7819 */ /* 0x000fd6000001160b */
[----:B------:R-:W-:Y:S05]  /*0ea0*/  @P0 BRA `(.L_x_111) ;  /* 0xfffffff000b40947 */ /* 0x000fea000383ffff */
.L_x_105:
[----:B------:R-:W-:Y:S05]  /*0eb0*/  BSYNC.RECONVERGENT B0 ;  /* 0x0000000000007941 */ /* 0x000fea0003800200 */
.L_x_104:
[----:B0-----:R-:W0:Y:S01]  /*0ec0*/  S2R R5, SR_TID.X ;  /* 0x0000000000057919 */ /* 0x001e220000002100 */
[----:B------:R-:W0:Y:S02]  /*0ed0*/  LDC.64 R2, c[0x0][0x380] ;  /* 0x0000e000ff027b82 */ /* 0x000e240000000a00 */
[----:B0-----:R-:W-:-:S05]  /*0ee0*/  IMAD.WIDE.U32 R2, R5, 0x30, R2 ;  /* 0x0000003005027825 */ /* 0x001fca00078e0002 */
[----:B------:R-:W-:Y:S04]  /*0ef0*/  STG.E.64 desc[UR4][R2.64+0x18], RZ ;  /* 0x000018ff02007986 */ /* 0x000fe8000c101b04 */
[----:B------:R-:W-:Y:S04]  /*0f00*/  STG.E desc[UR4][R2.64+0x20], RZ ;  /* 0x000020ff02007986 */ /* 0x000fe8000c101904 */
[----:B------:R-:W-:Y:S01]  /*0f10*/  STG.E.64 desc[UR4][R2.64+0x28], RZ ;  /* 0x000028ff02007986 */ /* 0x000fe2000c101b04 */
[----:B------:R-:W-:Y:S05]  /*0f20*/  EXIT ;  /* 0x000000000000794d */ /* 0x000fea0003800000 */
.L_x_112:
        /* <DEDUP_REMOVED lines=13> */
.L_x_116:


//--------------------- .nv.global.init           --------------------------
	.section	.nv.global.init,"aw",@progbits
	.align	4
.nv.global.init:
	.type		mrg32k3aM1SubSeq,@object
	.size		mrg32k3aM1SubSeq,(mrg32k3aM2SubSeq - mrg32k3aM1SubSeq)
mrg32k3aM1SubSeq:
        /*0000*/ 	.byte	0x0b, 0xcc, 0xee, 0x04, 0x73, 0x29, 0x8b, 0x6f, 0xf6, 0x53, 0x03, 0xf6, 0x23, 0xf6, 0xea, 0xda
        /* <DEDUP_REMOVED lines=125> */
	.type		mrg32k3aM2SubSeq,@object
	.size		mrg32k3aM2SubSeq,(mrg32k3aM1 - mrg32k3aM2SubSeq)
mrg32k3aM2SubSeq:
        /* <DEDUP_REMOVED lines=126> */
	.type		mrg32k3aM1,@object
	.size		mrg32k3aM1,(mrg32k3aM1Seq - mrg32k3aM1)
mrg32k3aM1:
        /* <DEDUP_REMOVED lines=144> */
	.type		mrg32k3aM1Seq,@object
	.size		mrg32k3aM1Seq,(mrg32k3aM2 - mrg32k3aM1Seq)
mrg32k3aM1Seq:
        /* <DEDUP_REMOVED lines=144> */
	.type		mrg32k3aM2,@object
	.size		mrg32k3aM2,(mrg32k3aM2Seq - mrg32k3aM2)
mrg32k3aM2:
        /* <DEDUP_REMOVED lines=144> */
	.type		mrg32k3aM2Seq,@object
	.size		mrg32k3aM2Seq,(precalc_xorwow_matrix - mrg32k3aM2Seq)
mrg32k3aM2Seq:
        /* <DEDUP_REMOVED lines=144> */
	.type		precalc_xorwow_matrix,@object
	.size		precalc_xorwow_matrix,(precalc_xorwow_offset_matrix - precalc_xorwow_matrix)
precalc_xorwow_matrix:
        /* <DEDUP_REMOVED lines=6400> */
	.type		precalc_xorwow_offset_matrix,@object
	.size		precalc_xorwow_offset_matrix,(.L_1 - precalc_xorwow_offset_matrix)
precalc_xorwow_offset_matrix:
        /* <DEDUP_REMOVED lines=6400> */
.L_1:


//--------------------- .nv.shared.reserved.0     --------------------------
	.section	.nv.shared.reserved.0,"aw",@nobits
	.weak		__nv_reservedSMEM_offset_0_alias
	.size		__nv_reservedSMEM_offset_0_alias, 0, 64
	.other		__nv_reservedSMEM_offset_0_alias,@"STO_CUDA_RESERVED_SHARED STV_DEFAULT"
__nv_reservedSMEM_offset_0_alias:
	.zero		0
	.zero		64


//--------------------- .nv.constant0._Z15trace_on_prismsP8prism_cujP6ray_cujP6float4jP17curandStateXORWOW --------------------------
	.section	.nv.constant0._Z15trace_on_prismsP8prism_cujP6ray_cujP6float4jP17curandStateXORWOW,"a",@progbits
	.sectionflags	@""
	.align	4
.nv.constant0._Z15trace_on_prismsP8prism_cujP6ray_cujP6float4jP17curandStateXORWOW:
	.zero		952


//--------------------- .nv.constant0._Z11init_randomP17curandStateXORWOWm --------------------------
	.section	.nv.constant0._Z11init_randomP17curandStateXORWOWm,"a",@progbits
	.sectionflags	@""
	.align	4
.nv.constant0._Z11init_randomP17curandStateXORWOWm:
	.zero		912


//--------------------- SYMBOLS --------------------------

	.type		.nv.reservedSmem.offset0,@object
	.size		.nv.reservedSmem.offset0,0x4
